//
// Generated by NVIDIA NVVM Compiler
//
// Compiler Build ID: CL-36424714
// Cuda compilation tools, release 13.0, V13.0.88
// Based on NVVM 20.0.0
//

.version 9.0
.target sm_100
.address_size 64

	// .globl	_Z17AddKernel_1threadPhS_ii

.visible .entry _Z17AddKernel_1threadPhS_ii(
	.param .u64 .ptr .align 1 _Z17AddKernel_1threadPhS_ii_param_0,
	.param .u64 .ptr .align 1 _Z17AddKernel_1threadPhS_ii_param_1,
	.param .u32 _Z17AddKernel_1threadPhS_ii_param_2,
	.param .u32 _Z17AddKernel_1threadPhS_ii_param_3
)
{
	.reg .pred 	%p<11>;
	.reg .b16 	%rs<30>;
	.reg .b32 	%r<84>;
	.reg .b64 	%rd<28>;

	ld.param.u64 	%rd15, [_Z17AddKernel_1threadPhS_ii_param_0];
	ld.param.u64 	%rd16, [_Z17AddKernel_1threadPhS_ii_param_1];
	ld.param.u32 	%r17, [_Z17AddKernel_1threadPhS_ii_param_2];
	ld.param.u32 	%r18, [_Z17AddKernel_1threadPhS_ii_param_3];
	cvta.to.global.u64 	%rd1, %rd16;
	cvta.to.global.u64 	%rd2, %rd15;
	mov.u32 	%r19, %tid.x;
	setp.ne.s32 	%p1, %r19, 0;
	@%p1 bra 	$L__BB0_14;
	mul.lo.s32 	%r1, %r18, %r17;
	setp.lt.s32 	%p2, %r1, 1;
	@%p2 bra 	$L__BB0_14;
	and.b32  	%r2, %r1, 15;
	setp.lt.u32 	%p3, %r1, 16;
	mov.b32 	%r81, 0;
	@%p3 bra 	$L__BB0_5;
	and.b32  	%r81, %r1, 2147483632;
	neg.s32 	%r79, %r81;
	add.s64 	%rd25, %rd2, 7;
	add.s64 	%rd24, %rd1, 7;
$L__BB0_4:
	.pragma "nounroll";
	ld.global.u8 	%rs1, [%rd25+-7];
	mul.wide.u16 	%r21, %rs1, 2;
	min.u32 	%r22, %r21, 255;
	st.global.u8 	[%rd24+-7], %r22;
	ld.global.u8 	%rs2, [%rd25+-6];
	mul.wide.u16 	%r23, %rs2, 2;
	min.u32 	%r24, %r23, 255;
	st.global.u8 	[%rd24+-6], %r24;
	ld.global.u8 	%rs3, [%rd25+-5];
	mul.wide.u16 	%r25, %rs3, 2;
	min.u32 	%r26, %r25, 255;
	st.global.u8 	[%rd24+-5], %r26;
	ld.global.u8 	%rs4, [%rd25+-4];
	mul.wide.u16 	%r27, %rs4, 2;
	min.u32 	%r28, %r27, 255;
	st.global.u8 	[%rd24+-4], %r28;
	ld.global.u8 	%rs5, [%rd25+-3];
	mul.wide.u16 	%r29, %rs5, 2;
	min.u32 	%r30, %r29, 255;
	st.global.u8 	[%rd24+-3], %r30;
	ld.global.u8 	%rs6, [%rd25+-2];
	mul.wide.u16 	%r31, %rs6, 2;
	min.u32 	%r32, %r31, 255;
	st.global.u8 	[%rd24+-2], %r32;
	ld.global.u8 	%rs7, [%rd25+-1];
	mul.wide.u16 	%r33, %rs7, 2;
	min.u32 	%r34, %r33, 255;
	st.global.u8 	[%rd24+-1], %r34;
	ld.global.u8 	%rs8, [%rd25];
	mul.wide.u16 	%r35, %rs8, 2;
	min.u32 	%r36, %r35, 255;
	st.global.u8 	[%rd24], %r36;
	ld.global.u8 	%rs9, [%rd25+1];
	mul.wide.u16 	%r37, %rs9, 2;
	min.u32 	%r38, %r37, 255;
	st.global.u8 	[%rd24+1], %r38;
	ld.global.u8 	%rs10, [%rd25+2];
	mul.wide.u16 	%r39, %rs10, 2;
	min.u32 	%r40, %r39, 255;
	st.global.u8 	[%rd24+2], %r40;
	ld.global.u8 	%rs11, [%rd25+3];
	mul.wide.u16 	%r41, %rs11, 2;
	min.u32 	%r42, %r41, 255;
	st.global.u8 	[%rd24+3], %r42;
	ld.global.u8 	%rs12, [%rd25+4];
	mul.wide.u16 	%r43, %rs12, 2;
	min.u32 	%r44, %r43, 255;
	st.global.u8 	[%rd24+4], %r44;
	ld.global.u8 	%rs13, [%rd25+5];
	mul.wide.u16 	%r45, %rs13, 2;
	min.u32 	%r46, %r45, 255;
	st.global.u8 	[%rd24+5], %r46;
	ld.global.u8 	%rs14, [%rd25+6];
	mul.wide.u16 	%r47, %rs14, 2;
	min.u32 	%r48, %r47, 255;
	st.global.u8 	[%rd24+6], %r48;
	ld.global.u8 	%rs15, [%rd25+7];
	mul.wide.u16 	%r49, %rs15, 2;
	min.u32 	%r50, %r49, 255;
	st.global.u8 	[%rd24+7], %r50;
	ld.global.u8 	%rs16, [%rd25+8];
	mul.wide.u16 	%r51, %rs16, 2;
	min.u32 	%r52, %r51, 255;
	st.global.u8 	[%rd24+8], %r52;
	add.s32 	%r79, %r79, 16;
	add.s64 	%rd25, %rd25, 16;
	add.s64 	%rd24, %rd24, 16;
	setp.ne.s32 	%p4, %r79, 0;
	@%p4 bra 	$L__BB0_4;
$L__BB0_5:
	setp.eq.s32 	%p5, %r2, 0;
	@%p5 bra 	$L__BB0_14;
	and.b32  	%r8, %r1, 7;
	setp.lt.u32 	%p6, %r2, 8;
	@%p6 bra 	$L__BB0_8;
	cvt.u64.u32 	%rd17, %r81;
	add.s64 	%rd18, %rd2, %rd17;
	ld.global.u8 	%rs17, [%rd18];
	mul.wide.u16 	%r53, %rs17, 2;
	min.u32 	%r54, %r53, 255;
	add.s64 	%rd19, %rd1, %rd17;
	st.global.u8 	[%rd19], %r54;
	ld.global.u8 	%rs18, [%rd18+1];
	mul.wide.u16 	%r55, %rs18, 2;
	min.u32 	%r56, %r55, 255;
	st.global.u8 	[%rd19+1], %r56;
	ld.global.u8 	%rs19, [%rd18+2];
	mul.wide.u16 	%r57, %rs19, 2;
	min.u32 	%r58, %r57, 255;
	st.global.u8 	[%rd19+2], %r58;
	ld.global.u8 	%rs20, [%rd18+3];
	mul.wide.u16 	%r59, %rs20, 2;
	min.u32 	%r60, %r59, 255;
	st.global.u8 	[%rd19+3], %r60;
	ld.global.u8 	%rs21, [%rd18+4];
	mul.wide.u16 	%r61, %rs21, 2;
	min.u32 	%r62, %r61, 255;
	st.global.u8 	[%rd19+4], %r62;
	ld.global.u8 	%rs22, [%rd18+5];
	mul.wide.u16 	%r63, %rs22, 2;
	min.u32 	%r64, %r63, 255;
	st.global.u8 	[%rd19+5], %r64;
	ld.global.u8 	%rs23, [%rd18+6];
	mul.wide.u16 	%r65, %rs23, 2;
	min.u32 	%r66, %r65, 255;
	st.global.u8 	[%rd19+6], %r66;
	ld.global.u8 	%rs24, [%rd18+7];
	mul.wide.u16 	%r67, %rs24, 2;
	min.u32 	%r68, %r67, 255;
	st.global.u8 	[%rd19+7], %r68;
	add.s32 	%r81, %r81, 8;
$L__BB0_8:
	setp.eq.s32 	%p7, %r8, 0;
	@%p7 bra 	$L__BB0_14;
	and.b32  	%r11, %r1, 3;
	setp.lt.u32 	%p8, %r8, 4;
	@%p8 bra 	$L__BB0_11;
	cvt.u64.u32 	%rd20, %r81;
	add.s64 	%rd21, %rd2, %rd20;
	ld.global.u8 	%rs25, [%rd21];
	mul.wide.u16 	%r69, %rs25, 2;
	min.u32 	%r70, %r69, 255;
	add.s64 	%rd22, %rd1, %rd20;
	st.global.u8 	[%rd22], %r70;
	ld.global.u8 	%rs26, [%rd21+1];
	mul.wide.u16 	%r71, %rs26, 2;
	min.u32 	%r72, %r71, 255;
	st.global.u8 	[%rd22+1], %r72;
	ld.global.u8 	%rs27, [%rd21+2];
	mul.wide.u16 	%r73, %rs27, 2;
	min.u32 	%r74, %r73, 255;
	st.global.u8 	[%rd22+2], %r74;
	ld.global.u8 	%rs28, [%rd21+3];
	mul.wide.u16 	%r75, %rs28, 2;
	min.u32 	%r76, %r75, 255;
	st.global.u8 	[%rd22+3], %r76;
	add.s32 	%r81, %r81, 4;
$L__BB0_11:
	setp.eq.s32 	%p9, %r11, 0;
	@%p9 bra 	$L__BB0_14;
	cvt.u64.u32 	%rd23, %r81;
	add.s64 	%rd27, %rd1, %rd23;
	add.s64 	%rd26, %rd2, %rd23;
	neg.s32 	%r83, %r11;
$L__BB0_13:
	.pragma "nounroll";
	ld.global.u8 	%rs29, [%rd26];
	mul.wide.u16 	%r77, %rs29, 2;
	min.u32 	%r78, %r77, 255;
	st.global.u8 	[%rd27], %r78;
	add.s64 	%rd27, %rd27, 1;
	add.s64 	%rd26, %rd26, 1;
	add.s32 	%r83, %r83, 1;
	setp.ne.s32 	%p10, %r83, 0;
	@%p10 bra 	$L__BB0_13;
$L__BB0_14:
	ret;

}
	// .globl	_Z19FlipYKernel_1threadPhS_ii
.visible .entry _Z19FlipYKernel_1threadPhS_ii(
	.param .u64 .ptr .align 1 _Z19FlipYKernel_1threadPhS_ii_param_0,
	.param .u64 .ptr .align 1 _Z19FlipYKernel_1threadPhS_ii_param_1,
	.param .u32 _Z19FlipYKernel_1threadPhS_ii_param_2,
	.param .u32 _Z19FlipYKernel_1threadPhS_ii_param_3
)
{
	.reg .pred 	%p<14>;
	.reg .b16 	%rs<32>;
	.reg .b32 	%r<46>;
	.reg .b64 	%rd<38>;

	ld.param.u64 	%rd10, [_Z19FlipYKernel_1threadPhS_ii_param_0];
	ld.param.u64 	%rd11, [_Z19FlipYKernel_1threadPhS_ii_param_1];
	ld.param.u32 	%r22, [_Z19FlipYKernel_1threadPhS_ii_param_2];
	ld.param.u32 	%r23, [_Z19FlipYKernel_1threadPhS_ii_param_3];
	cvta.to.global.u64 	%rd1, %rd11;
	cvta.to.global.u64 	%rd2, %rd10;
	mov.u32 	%r24, %tid.x;
	mov.u32 	%r25, %tid.y;
	or.b32  	%r26, %r24, %r25;
	setp.ne.s32 	%p1, %r26, 0;
	min.s32 	%r27, %r23, %r22;
	setp.lt.s32 	%p2, %r27, 1;
	or.pred  	%p3, %p2, %p1;
	@%p3 bra 	$L__BB1_16;
	and.b32  	%r1, %r22, 15;
	add.s32 	%r2, %r1, -1;
	and.b32  	%r3, %r22, 7;
	add.s32 	%r4, %r3, -1;
	and.b32  	%r5, %r22, 2147483632;
	and.b32  	%r6, %r22, 3;
	neg.s32 	%r7, %r5;
	add.s64 	%rd3, %rd2, 7;
	add.s64 	%rd4, %rd1, -7;
	mov.b32 	%r40, 0;
$L__BB1_2:
	setp.lt.u32 	%p4, %r22, 16;
	mul.lo.s32 	%r9, %r40, %r22;
	add.s32 	%r10, %r9, %r22;
	mov.b32 	%r44, 0;
	@%p4 bra 	$L__BB1_5;
	cvt.u64.u32 	%rd12, %r9;
	add.s64 	%rd37, %rd3, %rd12;
	mad.lo.s32 	%r30, %r22, %r40, %r22;
	add.s32 	%r41, %r30, -1;
	mov.u32 	%r42, %r7;
$L__BB1_4:
	.pragma "nounroll";
	cvt.s64.s32 	%rd13, %r41;
	add.s64 	%rd14, %rd4, %rd13;
	ld.global.u8 	%rs1, [%rd37+-7];
	st.global.u8 	[%rd14+7], %rs1;
	ld.global.u8 	%rs2, [%rd37+-6];
	st.global.u8 	[%rd14+6], %rs2;
	ld.global.u8 	%rs3, [%rd37+-5];
	st.global.u8 	[%rd14+5], %rs3;
	ld.global.u8 	%rs4, [%rd37+-4];
	st.global.u8 	[%rd14+4], %rs4;
	ld.global.u8 	%rs5, [%rd37+-3];
	st.global.u8 	[%rd14+3], %rs5;
	ld.global.u8 	%rs6, [%rd37+-2];
	st.global.u8 	[%rd14+2], %rs6;
	ld.global.u8 	%rs7, [%rd37+-1];
	st.global.u8 	[%rd14+1], %rs7;
	ld.global.u8 	%rs8, [%rd37];
	st.global.u8 	[%rd14], %rs8;
	ld.global.u8 	%rs9, [%rd37+1];
	st.global.u8 	[%rd14+-1], %rs9;
	ld.global.u8 	%rs10, [%rd37+2];
	st.global.u8 	[%rd14+-2], %rs10;
	ld.global.u8 	%rs11, [%rd37+3];
	st.global.u8 	[%rd14+-3], %rs11;
	ld.global.u8 	%rs12, [%rd37+4];
	st.global.u8 	[%rd14+-4], %rs12;
	ld.global.u8 	%rs13, [%rd37+5];
	st.global.u8 	[%rd14+-5], %rs13;
	ld.global.u8 	%rs14, [%rd37+6];
	st.global.u8 	[%rd14+-6], %rs14;
	ld.global.u8 	%rs15, [%rd37+7];
	st.global.u8 	[%rd14+-7], %rs15;
	ld.global.u8 	%rs16, [%rd37+8];
	st.global.u8 	[%rd14+-8], %rs16;
	add.s32 	%r42, %r42, 16;
	add.s64 	%rd37, %rd37, 16;
	add.s32 	%r41, %r41, -16;
	setp.eq.s32 	%p5, %r42, 0;
	mov.u32 	%r44, %r5;
	@%p5 bra 	$L__BB1_5;
	bra.uni 	$L__BB1_4;
$L__BB1_5:
	setp.eq.s32 	%p6, %r1, 0;
	@%p6 bra 	$L__BB1_15;
	setp.lt.u32 	%p7, %r2, 7;
	@%p7 bra 	$L__BB1_8;
	add.s32 	%r31, %r44, %r9;
	not.b32 	%r32, %r44;
	add.s32 	%r33, %r10, %r32;
	cvt.u64.u32 	%rd15, %r31;
	add.s64 	%rd16, %rd2, %rd15;
	ld.global.u8 	%rs17, [%rd16];
	cvt.s64.s32 	%rd17, %r33;
	add.s64 	%rd18, %rd1, %rd17;
	st.global.u8 	[%rd18], %rs17;
	cvt.u64.u32 	%rd19, %r9;
	cvt.u64.u32 	%rd20, %r44;
	add.s64 	%rd21, %rd20, %rd19;
	add.s64 	%rd22, %rd2, %rd21;
	ld.global.u8 	%rs18, [%rd22+1];
	st.global.u8 	[%rd18+-1], %rs18;
	ld.global.u8 	%rs19, [%rd22+2];
	st.global.u8 	[%rd18+-2], %rs19;
	ld.global.u8 	%rs20, [%rd22+3];
	st.global.u8 	[%rd18+-3], %rs20;
	ld.global.u8 	%rs21, [%rd22+4];
	st.global.u8 	[%rd18+-4], %rs21;
	ld.global.u8 	%rs22, [%rd22+5];
	st.global.u8 	[%rd18+-5], %rs22;
	ld.global.u8 	%rs23, [%rd22+6];
	st.global.u8 	[%rd18+-6], %rs23;
	ld.global.u8 	%rs24, [%rd22+7];
	st.global.u8 	[%rd18+-7], %rs24;
	add.s32 	%r44, %r44, 8;
$L__BB1_8:
	setp.eq.s32 	%p8, %r3, 0;
	@%p8 bra 	$L__BB1_15;
	setp.lt.u32 	%p9, %r4, 3;
	@%p9 bra 	$L__BB1_11;
	add.s32 	%r34, %r44, %r9;
	not.b32 	%r35, %r44;
	add.s32 	%r36, %r10, %r35;
	cvt.u64.u32 	%rd23, %r34;
	add.s64 	%rd24, %rd2, %rd23;
	ld.global.u8 	%rs25, [%rd24];
	cvt.s64.s32 	%rd25, %r36;
	add.s64 	%rd26, %rd1, %rd25;
	st.global.u8 	[%rd26], %rs25;
	cvt.u64.u32 	%rd27, %r9;
	cvt.u64.u32 	%rd28, %r44;
	add.s64 	%rd29, %rd28, %rd27;
	add.s64 	%rd30, %rd2, %rd29;
	ld.global.u8 	%rs26, [%rd30+1];
	st.global.u8 	[%rd26+-1], %rs26;
	ld.global.u8 	%rs27, [%rd30+2];
	st.global.u8 	[%rd26+-2], %rs27;
	ld.global.u8 	%rs28, [%rd30+3];
	st.global.u8 	[%rd26+-3], %rs28;
	add.s32 	%r44, %r44, 4;
$L__BB1_11:
	setp.eq.s32 	%p10, %r6, 0;
	@%p10 bra 	$L__BB1_15;
	setp.eq.s32 	%p11, %r6, 1;
	add.s32 	%r37, %r44, %r9;
	not.b32 	%r38, %r44;
	add.s32 	%r39, %r10, %r38;
	cvt.u64.u32 	%rd31, %r37;
	add.s64 	%rd32, %rd2, %rd31;
	ld.global.u8 	%rs29, [%rd32];
	cvt.s64.s32 	%rd33, %r39;
	add.s64 	%rd8, %rd1, %rd33;
	st.global.u8 	[%rd8], %rs29;
	@%p11 bra 	$L__BB1_15;
	setp.eq.s32 	%p12, %r6, 2;
	cvt.u64.u32 	%rd34, %r9;
	cvt.u64.u32 	%rd35, %r44;
	add.s64 	%rd36, %rd35, %rd34;
	add.s64 	%rd9, %rd2, %rd36;
	ld.global.u8 	%rs30, [%rd9+1];
	st.global.u8 	[%rd8+-1], %rs30;
	@%p12 bra 	$L__BB1_15;
	ld.global.u8 	%rs31, [%rd9+2];
	st.global.u8 	[%rd8+-2], %rs31;
$L__BB1_15:
	add.s32 	%r40, %r40, 1;
	setp.ne.s32 	%p13, %r40, %r23;
	@%p13 bra 	$L__BB1_2;
$L__BB1_16:
	ret;

}
	// .globl	_Z19FlipXKernel_1threadPhS_ii
.visible .entry _Z19FlipXKernel_1threadPhS_ii(
	.param .u64 .ptr .align 1 _Z19FlipXKernel_1threadPhS_ii_param_0,
	.param .u64 .ptr .align 1 _Z19FlipXKernel_1threadPhS_ii_param_1,
	.param .u32 _Z19FlipXKernel_1threadPhS_ii_param_2,
	.param .u32 _Z19FlipXKernel_1threadPhS_ii_param_3
)
{
	.reg .pred 	%p<14>;
	.reg .b16 	%rs<32>;
	.reg .b32 	%r<43>;
	.reg .b64 	%rd<38>;

	ld.param.u64 	%rd10, [_Z19FlipXKernel_1threadPhS_ii_param_0];
	ld.param.u64 	%rd11, [_Z19FlipXKernel_1threadPhS_ii_param_1];
	ld.param.u32 	%r21, [_Z19FlipXKernel_1threadPhS_ii_param_2];
	ld.param.u32 	%r22, [_Z19FlipXKernel_1threadPhS_ii_param_3];
	cvta.to.global.u64 	%rd1, %rd11;
	cvta.to.global.u64 	%rd2, %rd10;
	mov.u32 	%r23, %tid.x;
	mov.u32 	%r24, %tid.y;
	or.b32  	%r25, %r23, %r24;
	setp.ne.s32 	%p1, %r25, 0;
	min.s32 	%r26, %r22, %r21;
	setp.lt.s32 	%p2, %r26, 1;
	or.pred  	%p3, %p2, %p1;
	@%p3 bra 	$L__BB2_16;
	and.b32  	%r1, %r21, 15;
	add.s32 	%r2, %r1, -1;
	and.b32  	%r3, %r21, 7;
	add.s32 	%r4, %r3, -1;
	and.b32  	%r5, %r21, 2147483632;
	and.b32  	%r6, %r21, 3;
	neg.s32 	%r7, %r5;
	add.s64 	%rd3, %rd2, 7;
	add.s64 	%rd4, %rd1, 7;
	mov.b32 	%r37, 0;
$L__BB2_2:
	setp.lt.u32 	%p4, %r21, 16;
	mul.lo.s32 	%r9, %r37, %r21;
	not.b32 	%r29, %r37;
	add.s32 	%r30, %r22, %r29;
	mul.lo.s32 	%r10, %r30, %r21;
	mov.b32 	%r41, 0;
	@%p4 bra 	$L__BB2_5;
	cvt.u64.u32 	%rd12, %r9;
	add.s64 	%rd37, %rd3, %rd12;
	mov.u32 	%r38, %r10;
	mov.u32 	%r39, %r7;
$L__BB2_4:
	.pragma "nounroll";
	cvt.s64.s32 	%rd13, %r38;
	add.s64 	%rd14, %rd4, %rd13;
	ld.global.u8 	%rs1, [%rd37+-7];
	st.global.u8 	[%rd14+-7], %rs1;
	ld.global.u8 	%rs2, [%rd37+-6];
	st.global.u8 	[%rd14+-6], %rs2;
	ld.global.u8 	%rs3, [%rd37+-5];
	st.global.u8 	[%rd14+-5], %rs3;
	ld.global.u8 	%rs4, [%rd37+-4];
	st.global.u8 	[%rd14+-4], %rs4;
	ld.global.u8 	%rs5, [%rd37+-3];
	st.global.u8 	[%rd14+-3], %rs5;
	ld.global.u8 	%rs6, [%rd37+-2];
	st.global.u8 	[%rd14+-2], %rs6;
	ld.global.u8 	%rs7, [%rd37+-1];
	st.global.u8 	[%rd14+-1], %rs7;
	ld.global.u8 	%rs8, [%rd37];
	st.global.u8 	[%rd14], %rs8;
	ld.global.u8 	%rs9, [%rd37+1];
	st.global.u8 	[%rd14+1], %rs9;
	ld.global.u8 	%rs10, [%rd37+2];
	st.global.u8 	[%rd14+2], %rs10;
	ld.global.u8 	%rs11, [%rd37+3];
	st.global.u8 	[%rd14+3], %rs11;
	ld.global.u8 	%rs12, [%rd37+4];
	st.global.u8 	[%rd14+4], %rs12;
	ld.global.u8 	%rs13, [%rd37+5];
	st.global.u8 	[%rd14+5], %rs13;
	ld.global.u8 	%rs14, [%rd37+6];
	st.global.u8 	[%rd14+6], %rs14;
	ld.global.u8 	%rs15, [%rd37+7];
	st.global.u8 	[%rd14+7], %rs15;
	ld.global.u8 	%rs16, [%rd37+8];
	st.global.u8 	[%rd14+8], %rs16;
	add.s32 	%r39, %r39, 16;
	add.s64 	%rd37, %rd37, 16;
	add.s32 	%r38, %r38, 16;
	setp.ne.s32 	%p5, %r39, 0;
	mov.u32 	%r41, %r5;
	@%p5 bra 	$L__BB2_4;
$L__BB2_5:
	setp.eq.s32 	%p6, %r1, 0;
	@%p6 bra 	$L__BB2_15;
	setp.lt.u32 	%p7, %r2, 7;
	@%p7 bra 	$L__BB2_8;
	add.s32 	%r31, %r41, %r9;
	add.s32 	%r32, %r41, %r10;
	cvt.u64.u32 	%rd15, %r31;
	add.s64 	%rd16, %rd2, %rd15;
	ld.global.u8 	%rs17, [%rd16];
	cvt.s64.s32 	%rd17, %r32;
	add.s64 	%rd18, %rd1, %rd17;
	st.global.u8 	[%rd18], %rs17;
	cvt.u64.u32 	%rd19, %r9;
	cvt.u64.u32 	%rd20, %r41;
	add.s64 	%rd21, %rd20, %rd19;
	add.s64 	%rd22, %rd2, %rd21;
	ld.global.u8 	%rs18, [%rd22+1];
	st.global.u8 	[%rd18+1], %rs18;
	ld.global.u8 	%rs19, [%rd22+2];
	st.global.u8 	[%rd18+2], %rs19;
	ld.global.u8 	%rs20, [%rd22+3];
	st.global.u8 	[%rd18+3], %rs20;
	ld.global.u8 	%rs21, [%rd22+4];
	st.global.u8 	[%rd18+4], %rs21;
	ld.global.u8 	%rs22, [%rd22+5];
	st.global.u8 	[%rd18+5], %rs22;
	ld.global.u8 	%rs23, [%rd22+6];
	st.global.u8 	[%rd18+6], %rs23;
	ld.global.u8 	%rs24, [%rd22+7];
	st.global.u8 	[%rd18+7], %rs24;
	add.s32 	%r41, %r41, 8;
$L__BB2_8:
	setp.eq.s32 	%p8, %r3, 0;
	@%p8 bra 	$L__BB2_15;
	setp.lt.u32 	%p9, %r4, 3;
	@%p9 bra 	$L__BB2_11;
	add.s32 	%r33, %r41, %r9;
	add.s32 	%r34, %r41, %r10;
	cvt.u64.u32 	%rd23, %r33;
	add.s64 	%rd24, %rd2, %rd23;
	ld.global.u8 	%rs25, [%rd24];
	cvt.s64.s32 	%rd25, %r34;
	add.s64 	%rd26, %rd1, %rd25;
	st.global.u8 	[%rd26], %rs25;
	cvt.u64.u32 	%rd27, %r9;
	cvt.u64.u32 	%rd28, %r41;
	add.s64 	%rd29, %rd28, %rd27;
	add.s64 	%rd30, %rd2, %rd29;
	ld.global.u8 	%rs26, [%rd30+1];
	st.global.u8 	[%rd26+1], %rs26;
	ld.global.u8 	%rs27, [%rd30+2];
	st.global.u8 	[%rd26+2], %rs27;
	ld.global.u8 	%rs28, [%rd30+3];
	st.global.u8 	[%rd26+3], %rs28;
	add.s32 	%r41, %r41, 4;
$L__BB2_11:
	setp.eq.s32 	%p10, %r6, 0;
	@%p10 bra 	$L__BB2_15;
	setp.eq.s32 	%p11, %r6, 1;
	add.s32 	%r35, %r41, %r9;
	add.s32 	%r36, %r41, %r10;
	cvt.u64.u32 	%rd31, %r35;
	add.s64 	%rd32, %rd2, %rd31;
	ld.global.u8 	%rs29, [%rd32];
	cvt.s64.s32 	%rd33, %r36;
	add.s64 	%rd8, %rd1, %rd33;
	st.global.u8 	[%rd8], %rs29;
	@%p11 bra 	$L__BB2_15;
	setp.eq.s32 	%p12, %r6, 2;
	cvt.u64.u32 	%rd34, %r9;
	cvt.u64.u32 	%rd35, %r41;
	add.s64 	%rd36, %rd35, %rd34;
	add.s64 	%rd9, %rd2, %rd36;
	ld.global.u8 	%rs30, [%rd9+1];
	st.global.u8 	[%rd8+1], %rs30;
	@%p12 bra 	$L__BB2_15;
	ld.global.u8 	%rs31, [%rd9+2];
	st.global.u8 	[%rd8+2], %rs31;
$L__BB2_15:
	add.s32 	%r37, %r37, 1;
	setp.ne.s32 	%p13, %r37, %r22;
	@%p13 bra 	$L__BB2_2;
$L__BB2_16:
	ret;

}
	// .globl	_Z14AddKernel_1024PhS_ii
.visible .entry _Z14AddKernel_1024PhS_ii(
	.param .u64 .ptr .align 1 _Z14AddKernel_1024PhS_ii_param_0,
	.param .u64 .ptr .align 1 _Z14AddKernel_1024PhS_ii_param_1,
	.param .u32 _Z14AddKernel_1024PhS_ii_param_2,
	.param .u32 _Z14AddKernel_1024PhS_ii_param_3
)
{
	.reg .pred 	%p<7>;
	.reg .b16 	%rs<6>;
	.reg .b32 	%r<43>;
	.reg .b64 	%rd<18>;

	ld.param.u64 	%rd3, [_Z14AddKernel_1024PhS_ii_param_0];
	ld.param.u64 	%rd4, [_Z14AddKernel_1024PhS_ii_param_1];
	ld.param.u32 	%r13, [_Z14AddKernel_1024PhS_ii_param_2];
	ld.param.u32 	%r14, [_Z14AddKernel_1024PhS_ii_param_3];
	cvta.to.global.u64 	%rd1, %rd4;
	cvta.to.global.u64 	%rd2, %rd3;
	mov.u32 	%r15, %ctaid.x;
	mov.u32 	%r16, %ntid.x;
	mov.u32 	%r17, %tid.x;
	mad.lo.s32 	%r41, %r15, %r16, %r17;
	mul.lo.s32 	%r2, %r14, %r13;
	mov.u32 	%r18, %nctaid.x;
	mul.lo.s32 	%r3, %r16, %r18;
	setp.ge.s32 	%p1, %r41, %r2;
	@%p1 bra 	$L__BB3_7;
	add.s32 	%r19, %r41, %r3;
	max.s32 	%r20, %r2, %r19;
	setp.lt.s32 	%p2, %r19, %r2;
	selp.u32 	%r21, 1, 0, %p2;
	add.s32 	%r22, %r19, %r21;
	sub.s32 	%r23, %r20, %r22;
	div.u32 	%r24, %r23, %r3;
	add.s32 	%r4, %r24, %r21;
	and.b32  	%r25, %r4, 3;
	setp.eq.s32 	%p3, %r25, 3;
	@%p3 bra 	$L__BB3_4;
	add.s32 	%r26, %r4, 1;
	and.b32  	%r27, %r26, 3;
	neg.s32 	%r39, %r27;
$L__BB3_3:
	.pragma "nounroll";
	cvt.s64.s32 	%rd5, %r41;
	add.s64 	%rd6, %rd1, %rd5;
	add.s64 	%rd7, %rd2, %rd5;
	ld.global.u8 	%rs1, [%rd7];
	mul.wide.u16 	%r28, %rs1, 2;
	min.u32 	%r29, %r28, 255;
	st.global.u8 	[%rd6], %r29;
	add.s32 	%r41, %r41, %r3;
	add.s32 	%r39, %r39, 1;
	setp.ne.s32 	%p4, %r39, 0;
	@%p4 bra 	$L__BB3_3;
$L__BB3_4:
	setp.lt.u32 	%p5, %r4, 3;
	@%p5 bra 	$L__BB3_7;
	cvt.s64.s32 	%rd11, %r3;
	shl.b32 	%r38, %r3, 2;
$L__BB3_6:
	cvt.s64.s32 	%rd8, %r41;
	add.s64 	%rd9, %rd2, %rd8;
	ld.global.u8 	%rs2, [%rd9];
	mul.wide.u16 	%r30, %rs2, 2;
	min.u32 	%r31, %r30, 255;
	add.s64 	%rd10, %rd1, %rd8;
	st.global.u8 	[%rd10], %r31;
	add.s64 	%rd12, %rd9, %rd11;
	ld.global.u8 	%rs3, [%rd12];
	mul.wide.u16 	%r32, %rs3, 2;
	min.u32 	%r33, %r32, 255;
	add.s64 	%rd13, %rd10, %rd11;
	st.global.u8 	[%rd13], %r33;
	add.s64 	%rd14, %rd12, %rd11;
	ld.global.u8 	%rs4, [%rd14];
	mul.wide.u16 	%r34, %rs4, 2;
	min.u32 	%r35, %r34, 255;
	add.s64 	%rd15, %rd13, %rd11;
	st.global.u8 	[%rd15], %r35;
	add.s64 	%rd16, %rd14, %rd11;
	ld.global.u8 	%rs5, [%rd16];
	mul.wide.u16 	%r36, %rs5, 2;
	min.u32 	%r37, %r36, 255;
	add.s64 	%rd17, %rd15, %rd11;
	st.global.u8 	[%rd17], %r37;
	add.s32 	%r41, %r38, %r41;
	setp.lt.s32 	%p6, %r41, %r2;
	@%p6 bra 	$L__BB3_6;
$L__BB3_7:
	ret;

}
	// .globl	_Z16FlipXKernel_1024PhS_ii
.visible .entry _Z16FlipXKernel_1024PhS_ii(
	.param .u64 .ptr .align 1 _Z16FlipXKernel_1024PhS_ii_param_0,
	.param .u64 .ptr .align 1 _Z16FlipXKernel_1024PhS_ii_param_1,
	.param .u32 _Z16FlipXKernel_1024PhS_ii_param_2,
	.param .u32 _Z16FlipXKernel_1024PhS_ii_param_3
)
{
	.reg .pred 	%p<7>;
	.reg .b16 	%rs<6>;
	.reg .b32 	%r<65>;
	.reg .b64 	%rd<25>;

	ld.param.u64 	%rd3, [_Z16FlipXKernel_1024PhS_ii_param_0];
	ld.param.u64 	%rd4, [_Z16FlipXKernel_1024PhS_ii_param_1];
	ld.param.u32 	%r13, [_Z16FlipXKernel_1024PhS_ii_param_2];
	ld.param.u32 	%r14, [_Z16FlipXKernel_1024PhS_ii_param_3];
	cvta.to.global.u64 	%rd1, %rd4;
	cvta.to.global.u64 	%rd2, %rd3;
	mov.u32 	%r15, %ctaid.x;
	mov.u32 	%r16, %ntid.x;
	mov.u32 	%r17, %tid.x;
	mad.lo.s32 	%r63, %r15, %r16, %r17;
	mul.lo.s32 	%r2, %r14, %r13;
	mov.u32 	%r18, %nctaid.x;
	mul.lo.s32 	%r3, %r16, %r18;
	setp.ge.s32 	%p1, %r63, %r2;
	@%p1 bra 	$L__BB4_6;
	add.s32 	%r19, %r63, %r3;
	max.s32 	%r20, %r2, %r19;
	setp.lt.s32 	%p2, %r19, %r2;
	selp.u32 	%r21, 1, 0, %p2;
	add.s32 	%r22, %r19, %r21;
	sub.s32 	%r23, %r20, %r22;
	div.u32 	%r24, %r23, %r3;
	add.s32 	%r4, %r24, %r21;
	and.b32  	%r25, %r4, 3;
	setp.eq.s32 	%p3, %r25, 3;
	@%p3 bra 	$L__BB4_4;
	add.s32 	%r26, %r4, 1;
	and.b32  	%r27, %r26, 3;
	neg.s32 	%r61, %r27;
$L__BB4_3:
	.pragma "nounroll";
	div.s32 	%r28, %r63, %r13;
	mul.lo.s32 	%r29, %r28, %r13;
	sub.s32 	%r30, %r63, %r29;
	not.b32 	%r31, %r28;
	add.s32 	%r32, %r14, %r31;
	mad.lo.s32 	%r33, %r32, %r13, %r30;
	cvt.s64.s32 	%rd5, %r63;
	add.s64 	%rd6, %rd2, %rd5;
	ld.global.u8 	%rs1, [%rd6];
	cvt.s64.s32 	%rd7, %r33;
	add.s64 	%rd8, %rd1, %rd7;
	st.global.u8 	[%rd8], %rs1;
	add.s32 	%r63, %r63, %r3;
	add.s32 	%r61, %r61, 1;
	setp.ne.s32 	%p4, %r61, 0;
	@%p4 bra 	$L__BB4_3;
$L__BB4_4:
	setp.lt.u32 	%p5, %r4, 3;
	@%p5 bra 	$L__BB4_6;
$L__BB4_5:
	div.s32 	%r34, %r63, %r13;
	mul.lo.s32 	%r35, %r34, %r13;
	sub.s32 	%r36, %r63, %r35;
	not.b32 	%r37, %r34;
	add.s32 	%r38, %r14, %r37;
	mad.lo.s32 	%r39, %r38, %r13, %r36;
	cvt.s64.s32 	%rd9, %r63;
	add.s64 	%rd10, %rd2, %rd9;
	ld.global.u8 	%rs2, [%rd10];
	cvt.s64.s32 	%rd11, %r39;
	add.s64 	%rd12, %rd1, %rd11;
	st.global.u8 	[%rd12], %rs2;
	add.s32 	%r40, %r63, %r3;
	div.s32 	%r41, %r40, %r13;
	mul.lo.s32 	%r42, %r41, %r13;
	sub.s32 	%r43, %r40, %r42;
	not.b32 	%r44, %r41;
	add.s32 	%r45, %r14, %r44;
	mad.lo.s32 	%r46, %r45, %r13, %r43;
	cvt.s64.s32 	%rd13, %r40;
	add.s64 	%rd14, %rd2, %rd13;
	ld.global.u8 	%rs3, [%rd14];
	cvt.s64.s32 	%rd15, %r46;
	add.s64 	%rd16, %rd1, %rd15;
	st.global.u8 	[%rd16], %rs3;
	add.s32 	%r47, %r40, %r3;
	div.s32 	%r48, %r47, %r13;
	mul.lo.s32 	%r49, %r48, %r13;
	sub.s32 	%r50, %r47, %r49;
	not.b32 	%r51, %r48;
	add.s32 	%r52, %r14, %r51;
	mad.lo.s32 	%r53, %r52, %r13, %r50;
	cvt.s64.s32 	%rd17, %r47;
	add.s64 	%rd18, %rd2, %rd17;
	ld.global.u8 	%rs4, [%rd18];
	cvt.s64.s32 	%rd19, %r53;
	add.s64 	%rd20, %rd1, %rd19;
	st.global.u8 	[%rd20], %rs4;
	add.s32 	%r54, %r47, %r3;
	div.s32 	%r55, %r54, %r13;
	mul.lo.s32 	%r56, %r55, %r13;
	sub.s32 	%r57, %r54, %r56;
	not.b32 	%r58, %r55;
	add.s32 	%r59, %r14, %r58;
	mad.lo.s32 	%r60, %r59, %r13, %r57;
	cvt.s64.s32 	%rd21, %r54;
	add.s64 	%rd22, %rd2, %rd21;
	ld.global.u8 	%rs5, [%rd22];
	cvt.s64.s32 	%rd23, %r60;
	add.s64 	%rd24, %rd1, %rd23;
	st.global.u8 	[%rd24], %rs5;
	add.s32 	%r63, %r54, %r3;
	setp.lt.s32 	%p6, %r63, %r2;
	@%p6 bra 	$L__BB4_5;
$L__BB4_6:
	ret;

}
	// .globl	_Z16FlipYKernel_1024PhS_ii
.visible .entry _Z16FlipYKernel_1024PhS_ii(
	.param .u64 .ptr .align 1 _Z16FlipYKernel_1024PhS_ii_param_0,
	.param .u64 .ptr .align 1 _Z16FlipYKernel_1024PhS_ii_param_1,
	.param .u32 _Z16FlipYKernel_1024PhS_ii_param_2,
	.param .u32 _Z16FlipYKernel_1024PhS_ii_param_3
)
{
	.reg .pred 	%p<3>;
	.reg .b16 	%rs<2>;
	.reg .b32 	%r<18>;
	.reg .b64 	%rd<9>;

	ld.param.u64 	%rd3, [_Z16FlipYKernel_1024PhS_ii_param_0];
	ld.param.u64 	%rd4, [_Z16FlipYKernel_1024PhS_ii_param_1];
	ld.param.u32 	%r7, [_Z16FlipYKernel_1024PhS_ii_param_2];
	ld.param.u32 	%r8, [_Z16FlipYKernel_1024PhS_ii_param_3];
	mov.u32 	%r9, %ctaid.x;
	mov.u32 	%r1, %ntid.x;
	mov.u32 	%r10, %tid.x;
	mad.lo.s32 	%r17, %r9, %r1, %r10;
	mul.lo.s32 	%r3, %r8, %r7;
	setp.ge.s32 	%p1, %r17, %r3;
	@%p1 bra 	$L__BB5_3;
	mov.u32 	%r11, %nctaid.x;
	mul.lo.s32 	%r4, %r1, %r11;
	cvta.to.global.u64 	%rd1, %rd3;
	cvta.to.global.u64 	%rd2, %rd4;
$L__BB5_2:
	rem.s32 	%r12, %r17, %r7;
	sub.s32 	%r13, %r17, %r12;
	not.b32 	%r14, %r12;
	add.s32 	%r15, %r7, %r14;
	add.s32 	%r16, %r15, %r13;
	cvt.s64.s32 	%rd5, %r17;
	add.s64 	%rd6, %rd1, %rd5;
	ld.global.u8 	%rs1, [%rd6];
	cvt.s64.s32 	%rd7, %r16;
	add.s64 	%rd8, %rd2, %rd7;
	st.global.u8 	[%rd8], %rs1;
	add.s32 	%r17, %r17, %r4;
	setp.lt.s32 	%p2, %r17, %r3;
	@%p2 bra 	$L__BB5_2;
$L__BB5_3:
	ret;

}
	// .globl	_Z17AddKernel_512x512PhS_ii
.visible .entry _Z17AddKernel_512x512PhS_ii(
	.param .u64 .ptr .align 1 _Z17AddKernel_512x512PhS_ii_param_0,
	.param .u64 .ptr .align 1 _Z17AddKernel_512x512PhS_ii_param_1,
	.param .u32 _Z17AddKernel_512x512PhS_ii_param_2,
	.param .u32 _Z17AddKernel_512x512PhS_ii_param_3
)
{
	.reg .pred 	%p<4>;
	.reg .b16 	%rs<2>;
	.reg .b32 	%r<16>;
	.reg .b64 	%rd<8>;

	ld.param.u64 	%rd1, [_Z17AddKernel_512x512PhS_ii_param_0];
	ld.param.u64 	%rd2, [_Z17AddKernel_512x512PhS_ii_param_1];
	ld.param.u32 	%r3, [_Z17AddKernel_512x512PhS_ii_param_2];
	ld.param.u32 	%r4, [_Z17AddKernel_512x512PhS_ii_param_3];
	mov.u32 	%r6, %ctaid.x;
	mov.u32 	%r7, %ntid.x;
	mov.u32 	%r8, %tid.x;
	mad.lo.s32 	%r1, %r6, %r7, %r8;
	mov.u32 	%r9, %ctaid.y;
	mov.u32 	%r10, %ntid.y;
	mov.u32 	%r11, %tid.y;
	mad.lo.s32 	%r12, %r9, %r10, %r11;
	setp.ge.s32 	%p1, %r1, %r3;
	setp.ge.s32 	%p2, %r12, %r4;
	or.pred  	%p3, %p1, %p2;
	@%p3 bra 	$L__BB6_2;
	cvta.to.global.u64 	%rd3, %rd1;
	cvta.to.global.u64 	%rd4, %rd2;
	mad.lo.s32 	%r13, %r3, %r12, %r1;
	cvt.s64.s32 	%rd5, %r13;
	add.s64 	%rd6, %rd3, %rd5;
	ld.global.u8 	%rs1, [%rd6];
	mul.wide.u16 	%r14, %rs1, 2;
	min.u32 	%r15, %r14, 255;
	add.s64 	%rd7, %rd4, %rd5;
	st.global.u8 	[%rd7], %r15;
$L__BB6_2:
	ret;

}
	// .globl	_Z19FlipXKernel_512x512PhS_ii
.visible .entry _Z19FlipXKernel_512x512PhS_ii(
	.param .u64 .ptr .align 1 _Z19FlipXKernel_512x512PhS_ii_param_0,
	.param .u64 .ptr .align 1 _Z19FlipXKernel_512x512PhS_ii_param_1,
	.param .u32 _Z19FlipXKernel_512x512PhS_ii_param_2,
	.param .u32 _Z19FlipXKernel_512x512PhS_ii_param_3
)
{
	.reg .pred 	%p<4>;
	.reg .b16 	%rs<2>;
	.reg .b32 	%r<17>;
	.reg .b64 	%rd<9>;

	ld.param.u64 	%rd1, [_Z19FlipXKernel_512x512PhS_ii_param_0];
	ld.param.u64 	%rd2, [_Z19FlipXKernel_512x512PhS_ii_param_1];
	ld.param.u32 	%r3, [_Z19FlipXKernel_512x512PhS_ii_param_2];
	ld.param.u32 	%r5, [_Z19FlipXKernel_512x512PhS_ii_param_3];
	mov.u32 	%r6, %ctaid.x;
	mov.u32 	%r7, %ntid.x;
	mov.u32 	%r8, %tid.x;
	mad.lo.s32 	%r1, %r6, %r7, %r8;
	mov.u32 	%r9, %ctaid.y;
	mov.u32 	%r10, %ntid.y;
	mov.u32 	%r11, %tid.y;
	mad.lo.s32 	%r12, %r9, %r10, %r11;
	setp.ge.s32 	%p1, %r1, %r3;
	setp.ge.s32 	%p2, %r12, %r5;
	or.pred  	%p3, %p1, %p2;
	@%p3 bra 	$L__BB7_2;
	cvta.to.global.u64 	%rd3, %rd1;
	cvta.to.global.u64 	%rd4, %rd2;
	mad.lo.s32 	%r13, %r3, %r12, %r1;
	not.b32 	%r14, %r12;
	add.s32 	%r15, %r5, %r14;
	mad.lo.s32 	%r16, %r15, %r3, %r1;
	cvt.s64.s32 	%rd5, %r13;
	add.s64 	%rd6, %rd3, %rd5;
	ld.global.u8 	%rs1, [%rd6];
	cvt.s64.s32 	%rd7, %r16;
	add.s64 	%rd8, %rd4, %rd7;
	st.global.u8 	[%rd8], %rs1;
$L__BB7_2:
	ret;

}
	// .globl	_Z19FlipYKernel_512x512PhS_ii
.visible .entry _Z19FlipYKernel_512x512PhS_ii(
	.param .u64 .ptr .align 1 _Z19FlipYKernel_512x512PhS_ii_param_0,
	.param .u64 .ptr .align 1 _Z19FlipYKernel_512x512PhS_ii_param_1,
	.param .u32 _Z19FlipYKernel_512x512PhS_ii_param_2,
	.param .u32 _Z19FlipYKernel_512x512PhS_ii_param_3
)
{
	.reg .pred 	%p<4>;
	.reg .b16 	%rs<2>;
	.reg .b32 	%r<18>;
	.reg .b64 	%rd<9>;

	ld.param.u64 	%rd1, [_Z19FlipYKernel_512x512PhS_ii_param_0];
	ld.param.u64 	%rd2, [_Z19FlipYKernel_512x512PhS_ii_param_1];
	ld.param.u32 	%r3, [_Z19FlipYKernel_512x512PhS_ii_param_2];
	ld.param.u32 	%r4, [_Z19FlipYKernel_512x512PhS_ii_param_3];
	mov.u32 	%r6, %ctaid.x;
	mov.u32 	%r7, %ntid.x;
	mov.u32 	%r8, %tid.x;
	mad.lo.s32 	%r1, %r6, %r7, %r8;
	mov.u32 	%r9, %ctaid.y;
	mov.u32 	%r10, %ntid.y;
	mov.u32 	%r11, %tid.y;
	mad.lo.s32 	%r12, %r9, %r10, %r11;
	setp.ge.s32 	%p1, %r1, %r3;
	setp.ge.s32 	%p2, %r12, %r4;
	or.pred  	%p3, %p1, %p2;
	@%p3 bra 	$L__BB8_2;
	cvta.to.global.u64 	%rd3, %rd1;
	cvta.to.global.u64 	%rd4, %rd2;
	mul.lo.s32 	%r13, %r3, %r12;
	add.s32 	%r14, %r13, %r1;
	not.b32 	%r15, %r1;
	add.s32 	%r16, %r3, %r15;
	add.s32 	%r17, %r16, %r13;
	cvt.s64.s32 	%rd5, %r14;
	add.s64 	%rd6, %rd3, %rd5;
	ld.global.u8 	%rs1, [%rd6];
	cvt.s64.s32 	%rd7, %r17;
	add.s64 	%rd8, %rd4, %rd7;
	st.global.u8 	[%rd8], %rs1;
$L__BB8_2:
	ret;

}
	// .globl	_Z16AddKernel_ZblockPhS_ii
.visible .entry _Z16AddKernel_ZblockPhS_ii(
	.param .u64 .ptr .align 1 _Z16AddKernel_ZblockPhS_ii_param_0,
	.param .u64 .ptr .align 1 _Z16AddKernel_ZblockPhS_ii_param_1,
	.param .u32 _Z16AddKernel_ZblockPhS_ii_param_2,
	.param .u32 _Z16AddKernel_ZblockPhS_ii_param_3
)
{
	.reg .pred 	%p<4>;
	.reg .b16 	%rs<2>;
	.reg .b32 	%r<8>;
	.reg .b64 	%rd<8>;

	ld.param.u64 	%rd1, [_Z16AddKernel_ZblockPhS_ii_param_0];
	ld.param.u64 	%rd2, [_Z16AddKernel_ZblockPhS_ii_param_1];
	ld.param.u32 	%r3, [_Z16AddKernel_ZblockPhS_ii_param_2];
	ld.param.u32 	%r4, [_Z16AddKernel_ZblockPhS_ii_param_3];
	mov.u32 	%r1, %tid.x;
	mov.u32 	%r2, %ctaid.x;
	setp.ge.s32 	%p1, %r1, %r3;
	setp.ge.s32 	%p2, %r2, %r4;
	or.pred  	%p3, %p1, %p2;
	@%p3 bra 	$L__BB9_2;
	cvta.to.global.u64 	%rd3, %rd1;
	cvta.to.global.u64 	%rd4, %rd2;
	mad.lo.s32 	%r5, %r3, %r2, %r1;
	cvt.u64.u32 	%rd5, %r5;
	add.s64 	%rd6, %rd3, %rd5;
	ld.global.u8 	%rs1, [%rd6];
	mul.wide.u16 	%r6, %rs1, 2;
	min.u32 	%r7, %r6, 255;
	add.s64 	%rd7, %rd4, %rd5;
	st.global.u8 	[%rd7], %r7;
$L__BB9_2:
	ret;

}
	// .globl	_Z18FlipXKernel_ZblockPhS_ii
.visible .entry _Z18FlipXKernel_ZblockPhS_ii(
	.param .u64 .ptr .align 1 _Z18FlipXKernel_ZblockPhS_ii_param_0,
	.param .u64 .ptr .align 1 _Z18FlipXKernel_ZblockPhS_ii_param_1,
	.param .u32 _Z18FlipXKernel_ZblockPhS_ii_param_2,
	.param .u32 _Z18FlipXKernel_ZblockPhS_ii_param_3
)
{
	.reg .pred 	%p<4>;
	.reg .b16 	%rs<2>;
	.reg .b32 	%r<9>;
	.reg .b64 	%rd<9>;

	ld.param.u64 	%rd1, [_Z18FlipXKernel_ZblockPhS_ii_param_0];
	ld.param.u64 	%rd2, [_Z18FlipXKernel_ZblockPhS_ii_param_1];
	ld.param.u32 	%r3, [_Z18FlipXKernel_ZblockPhS_ii_param_2];
	ld.param.u32 	%r4, [_Z18FlipXKernel_ZblockPhS_ii_param_3];
	mov.u32 	%r1, %tid.x;
	mov.u32 	%r2, %ctaid.x;
	setp.ge.s32 	%p1, %r1, %r3;
	setp.ge.s32 	%p2, %r2, %r4;
	or.pred  	%p3, %p1, %p2;
	@%p3 bra 	$L__BB10_2;
	cvta.to.global.u64 	%rd3, %rd1;
	cvta.to.global.u64 	%rd4, %rd2;
	mad.lo.s32 	%r5, %r3, %r2, %r1;
	not.b32 	%r6, %r2;
	add.s32 	%r7, %r4, %r6;
	mad.lo.s32 	%r8, %r7, %r3, %r1;
	cvt.u64.u32 	%rd5, %r5;
	add.s64 	%rd6, %rd3, %rd5;
	ld.global.u8 	%rs1, [%rd6];
	cvt.s64.s32 	%rd7, %r8;
	add.s64 	%rd8, %rd4, %rd7;
	st.global.u8 	[%rd8], %rs1;
$L__BB10_2:
	ret;

}
	// .globl	_Z18FlipYKernel_ZblockPhS_ii
.visible .entry _Z18FlipYKernel_ZblockPhS_ii(
	.param .u64 .ptr .align 1 _Z18FlipYKernel_ZblockPhS_ii_param_0,
	.param .u64 .ptr .align 1 _Z18FlipYKernel_ZblockPhS_ii_param_1,
	.param .u32 _Z18FlipYKernel_ZblockPhS_ii_param_2,
	.param .u32 _Z18FlipYKernel_ZblockPhS_ii_param_3
)
{
	.reg .pred 	%p<4>;
	.reg .b16 	%rs<2>;
	.reg .b32 	%r<10>;
	.reg .b64 	%rd<9>;

	ld.param.u64 	%rd1, [_Z18FlipYKernel_ZblockPhS_ii_param_0];
	ld.param.u64 	%rd2, [_Z18FlipYKernel_ZblockPhS_ii_param_1];
	ld.param.u32 	%r3, [_Z18FlipYKernel_ZblockPhS_ii_param_2];
	ld.param.u32 	%r4, [_Z18FlipYKernel_ZblockPhS_ii_param_3];
	mov.u32 	%r1, %tid.x;
	mov.u32 	%r2, %ctaid.x;
	setp.ge.s32 	%p1, %r1, %r3;
	setp.ge.s32 	%p2, %r2, %r4;
	or.pred  	%p3, %p1, %p2;
	@%p3 bra 	$L__BB11_2;
	cvta.to.global.u64 	%rd3, %rd1;
	cvta.to.global.u64 	%rd4, %rd2;
	mul.lo.s32 	%r5, %r3, %r2;
	add.s32 	%r6, %r5, %r1;
	not.b32 	%r7, %r1;
	add.s32 	%r8, %r3, %r7;
	add.s32 	%r9, %r8, %r5;
	cvt.u64.u32 	%rd5, %r6;
	add.s64 	%rd6, %rd3, %rd5;
	ld.global.u8 	%rs1, [%rd6];
	cvt.s64.s32 	%rd7, %r9;
	add.s64 	%rd8, %rd4, %rd7;
	st.global.u8 	[%rd8], %rs1;
$L__BB11_2:
	ret;

}
	// .globl	_Z16AddKernel_MblockPhS_ii
.visible .entry _Z16AddKernel_MblockPhS_ii(
	.param .u64 .ptr .align 1 _Z16AddKernel_MblockPhS_ii_param_0,
	.param .u64 .ptr .align 1 _Z16AddKernel_MblockPhS_ii_param_1,
	.param .u32 _Z16AddKernel_MblockPhS_ii_param_2,
	.param .u32 _Z16AddKernel_MblockPhS_ii_param_3
)
{
	.reg .pred 	%p<4>;
	.reg .b16 	%rs<2>;
	.reg .b32 	%r<16>;
	.reg .b64 	%rd<8>;

	ld.param.u64 	%rd1, [_Z16AddKernel_MblockPhS_ii_param_0];
	ld.param.u64 	%rd2, [_Z16AddKernel_MblockPhS_ii_param_1];
	ld.param.u32 	%r3, [_Z16AddKernel_MblockPhS_ii_param_2];
	ld.param.u32 	%r4, [_Z16AddKernel_MblockPhS_ii_param_3];
	mov.u32 	%r6, %ctaid.x;
	mov.u32 	%r7, %ntid.x;
	mov.u32 	%r8, %tid.x;
	mad.lo.s32 	%r1, %r6, %r7, %r8;
	mov.u32 	%r9, %ctaid.y;
	mov.u32 	%r10, %ntid.y;
	mov.u32 	%r11, %tid.y;
	mad.lo.s32 	%r12, %r9, %r10, %r11;
	setp.ge.s32 	%p1, %r1, %r3;
	setp.ge.s32 	%p2, %r12, %r4;
	or.pred  	%p3, %p1, %p2;
	@%p3 bra 	$L__BB12_2;
	cvta.to.global.u64 	%rd3, %rd1;
	cvta.to.global.u64 	%rd4, %rd2;
	mad.lo.s32 	%r13, %r3, %r12, %r1;
	cvt.s64.s32 	%rd5, %r13;
	add.s64 	%rd6, %rd3, %rd5;
	ld.global.u8 	%rs1, [%rd6];
	mul.wide.u16 	%r14, %rs1, 2;
	min.u32 	%r15, %r14, 255;
	add.s64 	%rd7, %rd4, %rd5;
	st.global.u8 	[%rd7], %r15;
$L__BB12_2:
	ret;

}
	// .globl	_Z18FlipXKernel_MblockPhS_ii
.visible .entry _Z18FlipXKernel_MblockPhS_ii(
	.param .u64 .ptr .align 1 _Z18FlipXKernel_MblockPhS_ii_param_0,
	.param .u64 .ptr .align 1 _Z18FlipXKernel_MblockPhS_ii_param_1,
	.param .u32 _Z18FlipXKernel_MblockPhS_ii_param_2,
	.param .u32 _Z18FlipXKernel_MblockPhS_ii_param_3
)
{
	.reg .pred 	%p<4>;
	.reg .b16 	%rs<2>;
	.reg .b32 	%r<17>;
	.reg .b64 	%rd<9>;

	ld.param.u64 	%rd1, [_Z18FlipXKernel_MblockPhS_ii_param_0];
	ld.param.u64 	%rd2, [_Z18FlipXKernel_MblockPhS_ii_param_1];
	ld.param.u32 	%r3, [_Z18FlipXKernel_MblockPhS_ii_param_2];
	ld.param.u32 	%r5, [_Z18FlipXKernel_MblockPhS_ii_param_3];
	mov.u32 	%r6, %ctaid.x;
	mov.u32 	%r7, %ntid.x;
	mov.u32 	%r8, %tid.x;
	mad.lo.s32 	%r1, %r6, %r7, %r8;
	mov.u32 	%r9, %ctaid.y;
	mov.u32 	%r10, %ntid.y;
	mov.u32 	%r11, %tid.y;
	mad.lo.s32 	%r12, %r9, %r10, %r11;
	setp.ge.s32 	%p1, %r1, %r3;
	setp.ge.s32 	%p2, %r12, %r5;
	or.pred  	%p3, %p1, %p2;
	@%p3 bra 	$L__BB13_2;
	cvta.to.global.u64 	%rd3, %rd1;
	cvta.to.global.u64 	%rd4, %rd2;
	mad.lo.s32 	%r13, %r3, %r12, %r1;
	not.b32 	%r14, %r12;
	add.s32 	%r15, %r5, %r14;
	mad.lo.s32 	%r16, %r15, %r3, %r1;
	cvt.s64.s32 	%rd5, %r13;
	add.s64 	%rd6, %rd3, %rd5;
	ld.global.u8 	%rs1, [%rd6];
	cvt.s64.s32 	%rd7, %r16;
	add.s64 	%rd8, %rd4, %rd7;
	st.global.u8 	[%rd8], %rs1;
$L__BB13_2:
	ret;

}
	// .globl	_Z18FlipYKernel_MblockPhS_ii
.visible .entry _Z18FlipYKernel_MblockPhS_ii(
	.param .u64 .ptr .align 1 _Z18FlipYKernel_MblockPhS_ii_param_0,
	.param .u64 .ptr .align 1 _Z18FlipYKernel_MblockPhS_ii_param_1,
	.param .u32 _Z18FlipYKernel_MblockPhS_ii_param_2,
	.param .u32 _Z18FlipYKernel_MblockPhS_ii_param_3
)
{
	.reg .pred 	%p<4>;
	.reg .b16 	%rs<2>;
	.reg .b32 	%r<18>;
	.reg .b64 	%rd<9>;

	ld.param.u64 	%rd1, [_Z18FlipYKernel_MblockPhS_ii_param_0];
	ld.param.u64 	%rd2, [_Z18FlipYKernel_MblockPhS_ii_param_1];
	ld.param.u32 	%r3, [_Z18FlipYKernel_MblockPhS_ii_param_2];
	ld.param.u32 	%r4, [_Z18FlipYKernel_MblockPhS_ii_param_3];
	mov.u32 	%r6, %ctaid.x;
	mov.u32 	%r7, %ntid.x;
	mov.u32 	%r8, %tid.x;
	mad.lo.s32 	%r1, %r6, %r7, %r8;
	mov.u32 	%r9, %ctaid.y;
	mov.u32 	%r10, %ntid.y;
	mov.u32 	%r11, %tid.y;
	mad.lo.s32 	%r12, %r9, %r10, %r11;
	setp.ge.s32 	%p1, %r1, %r3;
	setp.ge.s32 	%p2, %r12, %r4;
	or.pred  	%p3, %p1, %p2;
	@%p3 bra 	$L__BB14_2;
	cvta.to.global.u64 	%rd3, %rd1;
	cvta.to.global.u64 	%rd4, %rd2;
	mul.lo.s32 	%r13, %r3, %r12;
	add.s32 	%r14, %r13, %r1;
	not.b32 	%r15, %r1;
	add.s32 	%r16, %r3, %r15;
	add.s32 	%r17, %r16, %r13;
	cvt.s64.s32 	%rd5, %r14;
	add.s64 	%rd6, %rd3, %rd5;
	ld.global.u8 	%rs1, [%rd6];
	cvt.s64.s32 	%rd7, %r17;
	add.s64 	%rd8, %rd4, %rd7;
	st.global.u8 	[%rd8], %rs1;
$L__BB14_2:
	ret;

}


// ===== COMPILED SASS (sm_100) =====

	.target	sm_100

	.elftype	@"ET_EXEC"


//--------------------- .note.nv.tkinfo           --------------------------
	.section	.note.nv.tkinfo,"",@"SHT_NOTE"
	.sectionflags	@"SHF_NOTE_NV_TKINFO"
	.tkinfo
        /*0018*/ 	.word	0x00000002
        /*0030*/ 	.string	""
        /*0030*/ 	.string	"ptxas"
        /*0030*/ 	.string	"Cuda compilation tools, release 13.0, V13.0.88"
        /*0030*/ 	.string	"Build cuda_13.0.r13.0/compiler.36424714_0"
        /*0030*/ 	.string	"-arch sm_100 -m 64 "



//--------------------- .note.nv.cuinfo           --------------------------
	.section	.note.nv.cuinfo,"",@"SHT_NOTE"
	.sectionflags	@"SHF_NOTE_NV_CUINFO"
        /*0018*/ 	.short	0x0002
        /*001a*/ 	.short	0x0064
        /*001c*/ 	.short	0x0082
	.zero		2


//--------------------- .nv.info                  --------------------------
	.section	.nv.info,"",@"SHT_CUDA_INFO"
	.align	4


	//----- nvinfo : EIATTR_REGCOUNT
	.align		4
        /*0000*/ 	.byte	0x04, 0x2f
        /*0002*/ 	.short	(.L_1 - .L_0)
	.align		4
.L_0:
        /*0004*/ 	.word	index@(_Z17AddKernel_1threadPhS_ii)
        /*0008*/ 	.word	0x00000010


	//----- nvinfo : EIATTR_FRAME_SIZE
	.align		4
.L_1:
        /*000c*/ 	.byte	0x04, 0x11
        /*000e*/ 	.short	(.L_3 - .L_2)
	.align		4
.L_2:
        /*0010*/ 	.word	index@(_Z17AddKernel_1threadPhS_ii)
        /*0014*/ 	.word	0x00000000


	//----- nvinfo : EIATTR_REGCOUNT
	.align		4
.L_3:
        /*0018*/ 	.byte	0x04, 0x2f
        /*001a*/ 	.short	(.L_5 - .L_4)
	.align		4
.L_4:
        /*001c*/ 	.word	index@(_Z19FlipYKernel_1threadPhS_ii)
        /*0020*/ 	.word	0x0000001a


	//----- nvinfo : EIATTR_FRAME_SIZE
	.align		4
.L_5:
        /*0024*/ 	.byte	0x04, 0x11
        /*0026*/ 	.short	(.L_7 - .L_6)
	.align		4
.L_6:
        /*0028*/ 	.word	index@(_Z19FlipYKernel_1threadPhS_ii)
        /*002c*/ 	.word	0x00000000


	//----- nvinfo : EIATTR_REGCOUNT
	.align		4
.L_7:
        /*0030*/ 	.byte	0x04, 0x2f
        /*0032*/ 	.short	(.L_9 - .L_8)
	.align		4
.L_8:
        /*0034*/ 	.word	index@(_Z19FlipXKernel_1threadPhS_ii)
        /*0038*/ 	.word	0x0000001a


	//----- nvinfo : EIATTR_FRAME_SIZE
	.align		4
.L_9:
        /*003c*/ 	.byte	0x04, 0x11
        /*003e*/ 	.short	(.L_11 - .L_10)
	.align		4
.L_10:
        /*0040*/ 	.word	index@(_Z19FlipXKernel_1threadPhS_ii)
        /*0044*/ 	.word	0x00000000


	//----- nvinfo : EIATTR_REGCOUNT
	.align		4
.L_11:
        /*0048*/ 	.byte	0x04, 0x2f
        /*004a*/ 	.short	(.L_13 - .L_12)
	.align		4
.L_12:
        /*004c*/ 	.word	index@(_Z14AddKernel_1024PhS_ii)
        /*0050*/ 	.word	0x00000014


	//----- nvinfo : EIATTR_FRAME_SIZE
	.align		4
.L_13:
        /*0054*/ 	.byte	0x04, 0x11
        /*0056*/ 	.short	(.L_15 - .L_14)
	.align		4
.L_14:
        /*0058*/ 	.word	index@(_Z14AddKernel_1024PhS_ii)
        /*005c*/ 	.word	0x00000000


	//----- nvinfo : EIATTR_REGCOUNT
	.align		4
.L_15:
        /*0060*/ 	.byte	0x04, 0x2f
        /*0062*/ 	.short	(.L_17 - .L_16)
	.align		4
.L_16:
        /*0064*/ 	.word	index@(_Z16FlipXKernel_1024PhS_ii)
        /*0068*/ 	.word	0x00000014


	//----- nvinfo : EIATTR_FRAME_SIZE
	.align		4
.L_17:
        /*006c*/ 	.byte	0x04, 0x11
        /*006e*/ 	.short	(.L_19 - .L_18)
	.align		4
.L_18:
        /*0070*/ 	.word	index@(_Z16FlipXKernel_1024PhS_ii)
        /*0074*/ 	.word	0x00000000


	//----- nvinfo : EIATTR_REGCOUNT
	.align		4
.L_19:
        /*0078*/ 	.byte	0x04, 0x2f
        /*007a*/ 	.short	(.L_21 - .L_20)
	.align		4
.L_20:
        /*007c*/ 	.word	index@(_Z16FlipYKernel_1024PhS_ii)
        /*0080*/ 	.word	0x00000011


	//----- nvinfo : EIATTR_FRAME_SIZE
	.align		4
.L_21:
        /*0084*/ 	.byte	0x04, 0x11
        /*0086*/ 	.short	(.L_23 - .L_22)
	.align		4
.L_22:
        /*0088*/ 	.word	index@(_Z16FlipYKernel_1024PhS_ii)
        /*008c*/ 	.word	0x00000000


	//----- nvinfo : EIATTR_REGCOUNT
	.align		4
.L_23:
        /*0090*/ 	.byte	0x04, 0x2f
        /*0092*/ 	.short	(.L_25 - .L_24)
	.align		4
.L_24:
        /*0094*/ 	.word	index@(_Z17AddKernel_512x512PhS_ii)
        /*0098*/ 	.word	0x0000000a


	//----- nvinfo : EIATTR_FRAME_SIZE
	.align		4
.L_25:
        /*009c*/ 	.byte	0x04, 0x11
        /*009e*/ 	.short	(.L_27 - .L_26)
	.align		4
.L_26:
        /*00a0*/ 	.word	index@(_Z17AddKernel_512x512PhS_ii)
        /*00a4*/ 	.word	0x00000000


	//----- nvinfo : EIATTR_REGCOUNT
	.align		4
.L_27:
        /*00a8*/ 	.byte	0x04, 0x2f
        /*00aa*/ 	.short	(.L_29 - .L_28)
	.align		4
.L_28:
        /*00ac*/ 	.word	index@(_Z19FlipXKernel_512x512PhS_ii)
        /*00b0*/ 	.word	0x00000008


	//----- nvinfo : EIATTR_FRAME_SIZE
	.align		4
.L_29:
        /*00b4*/ 	.byte	0x04, 0x11
        /*00b6*/ 	.short	(.L_31 - .L_30)
	.align		4
.L_30:
        /*00b8*/ 	.word	index@(_Z19FlipXKernel_512x512PhS_ii)
        /*00bc*/ 	.word	0x00000000


	//----- nvinfo : EIATTR_REGCOUNT
	.align		4
.L_31:
        /*00c0*/ 	.byte	0x04, 0x2f
        /*00c2*/ 	.short	(.L_33 - .L_32)
	.align		4
.L_32:
        /*00c4*/ 	.word	index@(_Z19FlipYKernel_512x512PhS_ii)
        /*00c8*/ 	.word	0x00000008


	//----- nvinfo : EIATTR_FRAME_SIZE
	.align		4
.L_33:
        /*00cc*/ 	.byte	0x04, 0x11
        /*00ce*/ 	.short	(.L_35 - .L_34)
	.align		4
.L_34:
        /*00d0*/ 	.word	index@(_Z19FlipYKernel_512x512PhS_ii)
        /*00d4*/ 	.word	0x00000000


	//----- nvinfo : EIATTR_REGCOUNT
	.align		4
.L_35:
        /*00d8*/ 	.byte	0x04, 0x2f
        /*00da*/ 	.short	(.L_37 - .L_36)
	.align		4
.L_36:
        /*00dc*/ 	.word	index@(_Z16AddKernel_ZblockPhS_ii)
        /*00e0*/ 	.word	0x0000000a


	//----- nvinfo : EIATTR_FRAME_SIZE
	.align		4
.L_37:
        /*00e4*/ 	.byte	0x04, 0x11
        /*00e6*/ 	.short	(.L_39 - .L_38)
	.align		4
.L_38:
        /*00e8*/ 	.word	index@(_Z16AddKernel_ZblockPhS_ii)
        /*00ec*/ 	.word	0x00000000


	//----- nvinfo : EIATTR_REGCOUNT
	.align		4
.L_39:
        /*00f0*/ 	.byte	0x04, 0x2f
        /*00f2*/ 	.short	(.L_41 - .L_40)
	.align		4
.L_40:
        /*00f4*/ 	.word	index@(_Z18FlipXKernel_ZblockPhS_ii)
        /*00f8*/ 	.word	0x0000000a


	//----- nvinfo : EIATTR_FRAME_SIZE
	.align		4
.L_41:
        /*00fc*/ 	.byte	0x04, 0x11
        /*00fe*/ 	.short	(.L_43 - .L_42)
	.align		4
.L_42:
        /*0100*/ 	.word	index@(_Z18FlipXKernel_ZblockPhS_ii)
        /*0104*/ 	.word	0x00000000


	//----- nvinfo : EIATTR_REGCOUNT
	.align		4
.L_43:
        /*0108*/ 	.byte	0x04, 0x2f
        /*010a*/ 	.short	(.L_45 - .L_44)
	.align		4
.L_44:
        /*010c*/ 	.word	index@(_Z18FlipYKernel_ZblockPhS_ii)
        /*0110*/ 	.word	0x0000000a


	//----- nvinfo : EIATTR_FRAME_SIZE
	.align		4
.L_45:
        /*0114*/ 	.byte	0x04, 0x11
        /*0116*/ 	.short	(.L_47 - .L_46)
	.align		4
.L_46:
        /*0118*/ 	.word	index@(_Z18FlipYKernel_ZblockPhS_ii)
        /*011c*/ 	.word	0x00000000


	//----- nvinfo : EIATTR_REGCOUNT
	.align		4
.L_47:
        /*0120*/ 	.byte	0x04, 0x2f
        /*0122*/ 	.short	(.L_49 - .L_48)
	.align		4
.L_48:
        /*0124*/ 	.word	index@(_Z16AddKernel_MblockPhS_ii)
        /*0128*/ 	.word	0x0000000a


	//----- nvinfo : EIATTR_FRAME_SIZE
	.align		4
.L_49:
        /*012c*/ 	.byte	0x04, 0x11
        /*012e*/ 	.short	(.L_51 - .L_50)
	.align		4
.L_50:
        /*0130*/ 	.word	index@(_Z16AddKernel_MblockPhS_ii)
        /*0134*/ 	.word	0x00000000


	//----- nvinfo : EIATTR_REGCOUNT
	.align		4
.L_51:
        /*0138*/ 	.byte	0x04, 0x2f
        /*013a*/ 	.short	(.L_53 - .L_52)
	.align		4
.L_52:
        /*013c*/ 	.word	index@(_Z18FlipXKernel_MblockPhS_ii)
        /*0140*/ 	.word	0x00000008


	//----- nvinfo : EIATTR_FRAME_SIZE
	.align		4
.L_53:
        /*0144*/ 	.byte	0x04, 0x11
        /*0146*/ 	.short	(.L_55 - .L_54)
	.align		4
.L_54:
        /*0148*/ 	.word	index@(_Z18FlipXKernel_MblockPhS_ii)
        /*014c*/ 	.word	0x00000000


	//----- nvinfo : EIATTR_REGCOUNT
	.align		4
.L_55:
        /*0150*/ 	.byte	0x04, 0x2f
        /*0152*/ 	.short	(.L_57 - .L_56)
	.align		4
.L_56:
        /*0154*/ 	.word	index@(_Z18FlipYKernel_MblockPhS_ii)
        /*0158*/ 	.word	0x00000008


	//----- nvinfo : EIATTR_FRAME_SIZE
	.align		4
.L_57:
        /*015c*/ 	.byte	0x04, 0x11
        /*015e*/ 	.short	(.L_59 - .L_58)
	.align		4
.L_58:
        /*0160*/ 	.word	index@(_Z18FlipYKernel_MblockPhS_ii)
        /*0164*/ 	.word	0x00000000


	//----- nvinfo : EIATTR_MIN_STACK_SIZE
	.align		4
.L_59:
        /*0168*/ 	.byte	0x04, 0x12
        /*016a*/ 	.short	(.L_61 - .L_60)
	.align		4
.L_60:
        /*016c*/ 	.word	index@(_Z18FlipYKernel_MblockPhS_ii)
        /*0170*/ 	.word	0x00000000


	//----- nvinfo : EIATTR_MIN_STACK_SIZE
	.align		4
.L_61:
        /*0174*/ 	.byte	0x04, 0x12
        /*0176*/ 	.short	(.L_63 - .L_62)
	.align		4
.L_62:
        /*0178*/ 	.word	index@(_Z18FlipXKernel_MblockPhS_ii)
        /*017c*/ 	.word	0x00000000


	//----- nvinfo : EIATTR_MIN_STACK_SIZE
	.align		4
.L_63:
        /*0180*/ 	.byte	0x04, 0x12
        /*0182*/ 	.short	(.L_65 - .L_64)
	.align		4
.L_64:
        /*0184*/ 	.word	index@(_Z16AddKernel_MblockPhS_ii)
        /*0188*/ 	.word	0x00000000


	//----- nvinfo : EIATTR_MIN_STACK_SIZE
	.align		4
.L_65:
        /*018c*/ 	.byte	0x04, 0x12
        /*018e*/ 	.short	(.L_67 - .L_66)
	.align		4
.L_66:
        /*0190*/ 	.word	index@(_Z18FlipYKernel_ZblockPhS_ii)
        /*0194*/ 	.word	0x00000000


	//----- nvinfo : EIATTR_MIN_STACK_SIZE
	.align		4
.L_67:
        /*0198*/ 	.byte	0x04, 0x12
        /*019a*/ 	.short	(.L_69 - .L_68)
	.align		4
.L_68:
        /*019c*/ 	.word	index@(_Z18FlipXKernel_ZblockPhS_ii)
        /*01a0*/ 	.word	0x00000000


	//----- nvinfo : EIATTR_MIN_STACK_SIZE
	.align		4
.L_69:
        /*01a4*/ 	.byte	0x04, 0x12
        /*01a6*/ 	.short	(.L_71 - .L_70)
	.align		4
.L_70:
        /*01a8*/ 	.word	index@(_Z16AddKernel_ZblockPhS_ii)
        /*01ac*/ 	.word	0x00000000


	//----- nvinfo : EIATTR_MIN_STACK_SIZE
	.align		4
.L_71:
        /*01b0*/ 	.byte	0x04, 0x12
        /*01b2*/ 	.short	(.L_73 - .L_72)
	.align		4
.L_72:
        /*01b4*/ 	.word	index@(_Z19FlipYKernel_512x512PhS_ii)
        /*01b8*/ 	.word	0x00000000


	//----- nvinfo : EIATTR_MIN_STACK_SIZE
	.align		4
.L_73:
        /*01bc*/ 	.byte	0x04, 0x12
        /*01be*/ 	.short	(.L_75 - .L_74)
	.align		4
.L_74:
        /*01c0*/ 	.word	index@(_Z19FlipXKernel_512x512PhS_ii)
        /*01c4*/ 	.word	0x00000000


	//----- nvinfo : EIATTR_MIN_STACK_SIZE
	.align		4
.L_75:
        /*01c8*/ 	.byte	0x04, 0x12
        /*01ca*/ 	.short	(.L_77 - .L_76)
	.align		4
.L_76:
        /*01cc*/ 	.word	index@(_Z17AddKernel_512x512PhS_ii)
        /*01d0*/ 	.word	0x00000000


	//----- nvinfo : EIATTR_MIN_STACK_SIZE
	.align		4
.L_77:
        /*01d4*/ 	.byte	0x04, 0x12
        /*01d6*/ 	.short	(.L_79 - .L_78)
	.align		4
.L_78:
        /*01d8*/ 	.word	index@(_Z16FlipYKernel_1024PhS_ii)
        /*01dc*/ 	.word	0x00000000


	//----- nvinfo : EIATTR_MIN_STACK_SIZE
	.align		4
.L_79:
        /*01e0*/ 	.byte	0x04, 0x12
        /*01e2*/ 	.short	(.L_81 - .L_80)
	.align		4
.L_80:
        /*01e4*/ 	.word	index@(_Z16FlipXKernel_1024PhS_ii)
        /*01e8*/ 	.word	0x00000000


	//----- nvinfo : EIATTR_MIN_STACK_SIZE
	.align		4
.L_81:
        /*01ec*/ 	.byte	0x04, 0x12
        /*01ee*/ 	.short	(.L_83 - .L_82)
	.align		4
.L_82:
        /*01f0*/ 	.word	index@(_Z14AddKernel_1024PhS_ii)
        /*01f4*/ 	.word	0x00000000


	//----- nvinfo : EIATTR_MIN_STACK_SIZE
	.align		4
.L_83:
        /*01f8*/ 	.byte	0x04, 0x12
        /*01fa*/ 	.short	(.L_85 - .L_84)
	.align		4
.L_84:
        /*01fc*/ 	.word	index@(_Z19FlipXKernel_1threadPhS_ii)
        /*0200*/ 	.word	0x00000000


	//----- nvinfo : EIATTR_MIN_STACK_SIZE
	.align		4
.L_85:
        /*0204*/ 	.byte	0x04, 0x12
        /*0206*/ 	.short	(.L_87 - .L_86)
	.align		4
.L_86:
        /*0208*/ 	.word	index@(_Z19FlipYKernel_1threadPhS_ii)
        /*020c*/ 	.word	0x00000000


	//----- nvinfo : EIATTR_MIN_STACK_SIZE
	.align		4
.L_87:
        /*0210*/ 	.byte	0x04, 0x12
        /*0212*/ 	.short	(.L_89 - .L_88)
	.align		4
.L_88:
        /*0214*/ 	.word	index@(_Z17AddKernel_1threadPhS_ii)
        /*0218*/ 	.word	0x00000000
.L_89:


//--------------------- .nv.compat                --------------------------
	.section	.nv.compat,"",@"SHT_CUDA_COMPAT_INFO"
	.align	4
        /*0000*/ 	.byte	0x02, 0x09, 0x00, 0x00, 0x02, 0x02, 0x01, 0x00, 0x02, 0x05, 0x05, 0x00, 0x03, 0x07, 0x01, 0x01
        /*0010*/ 	.byte	0x02, 0x03, 0x00, 0x00, 0x02, 0x06, 0x01, 0x00, 0x04, 0x0b, 0x08, 0x00, 0x09, 0x00, 0x00, 0x00
        /*0020*/ 	.byte	0x00, 0x00, 0x00, 0x00


//--------------------- .nv.info._Z18FlipYKernel_MblockPhS_ii --------------------------
	.section	.nv.info._Z18FlipYKernel_MblockPhS_ii,"",@"SHT_CUDA_INFO"
	.sectionflags	@""
	.align	4


	//----- nvinfo : EIATTR_CUDA_API_VERSION
	.align		4
        /*0000*/ 	.byte	0x04, 0x37
        /*0002*/ 	.short	(.L_91 - .L_90)
.L_90:
        /*0004*/ 	.word	0x00000082


	//----- nvinfo : EIATTR_KPARAM_INFO
	.align		4
.L_91:
        /*0008*/ 	.byte	0x04, 0x17
        /*000a*/ 	.short	(.L_93 - .L_92)
.L_92:
        /*000c*/ 	.word	0x00000000
        /*0010*/ 	.short	0x0003
        /*0012*/ 	.short	0x0014
        /*0014*/ 	.byte	0x00, 0xf0, 0x11, 0x00


	//----- nvinfo : EIATTR_KPARAM_INFO
	.align		4
.L_93:
        /*0018*/ 	.byte	0x04, 0x17
        /*001a*/ 	.short	(.L_95 - .L_94)
.L_94:
        /*001c*/ 	.word	0x00000000
        /*0020*/ 	.short	0x0002
        /*0022*/ 	.short	0x0010
        /*0024*/ 	.byte	0x00, 0xf0, 0x11, 0x00


	//----- nvinfo : EIATTR_KPARAM_INFO
	.align		4
.L_95:
        /*0028*/ 	.byte	0x04, 0x17
        /*002a*/ 	.short	(.L_97 - .L_96)
.L_96:
        /*002c*/ 	.word	0x00000000
        /*0030*/ 	.short	0x0001
        /*0032*/ 	.short	0x0008
        /*0034*/ 	.byte	0x00, 0xf5, 0x21, 0x00


	//----- nvinfo : EIATTR_KPARAM_INFO
	.align		4
.L_97:
        /*0038*/ 	.byte	0x04, 0x17
        /*003a*/ 	.short	(.L_99 - .L_98)
.L_98:
        /*003c*/ 	.word	0x00000000
        /*0040*/ 	.short	0x0000
        /*0042*/ 	.short	0x0000
        /*0044*/ 	.byte	0x00, 0xf5, 0x21, 0x00


	//----- nvinfo : EIATTR_SPARSE_MMA_MASK
	.align		4
.L_99:
        /*0048*/ 	.byte	0x03, 0x50
        /*004a*/ 	.short	0x0000


	//----- nvinfo : EIATTR_MAXREG_COUNT
	.align		4
        /*004c*/ 	.byte	0x03, 0x1b
        /*004e*/ 	.short	0x00ff


	//----- nvinfo : EIATTR_MERCURY_ISA_VERSION
	.align		4
        /*0050*/ 	.byte	0x03, 0x5f
        /*0052*/ 	.short	0x0101


	//----- nvinfo : EIATTR_VRC_CTA_INIT_COUNT
	.align		4
        /*0054*/ 	.byte	0x02, 0x4a
	.zero		1
	.zero		1


	//----- nvinfo : EIATTR_EXIT_INSTR_OFFSETS
	.align		4
        /*0058*/ 	.byte	0x04, 0x1c
        /*005a*/ 	.short	(.L_101 - .L_100)


	//   ....[0]....
.L_100:
        /*005c*/ 	.word	0x000000c0


	//   ....[1]....
        /*0060*/ 	.word	0x00000190


	//----- nvinfo : EIATTR_CBANK_PARAM_SIZE
	.align		4
.L_101:
        /*0064*/ 	.byte	0x03, 0x19
        /*0066*/ 	.short	0x0018


	//----- nvinfo : EIATTR_PARAM_CBANK
	.align		4
        /*0068*/ 	.byte	0x04, 0x0a
        /*006a*/ 	.short	(.L_103 - .L_102)
	.align		4
.L_102:
        /*006c*/ 	.word	index@(.nv.constant0._Z18FlipYKernel_MblockPhS_ii)
        /*0070*/ 	.short	0x0380
        /*0072*/ 	.short	0x0018


	//----- nvinfo : EIATTR_SW_WAR
	.align		4
.L_103:
        /*0074*/ 	.byte	0x04, 0x36
        /*0076*/ 	.short	(.L_105 - .L_104)
.L_104:
        /*0078*/ 	.word	0x00000008
.L_105:


//--------------------- .nv.info._Z18FlipXKernel_MblockPhS_ii --------------------------
	.section	.nv.info._Z18FlipXKernel_MblockPhS_ii,"",@"SHT_CUDA_INFO"
	.sectionflags	@""
	.align	4


	//----- nvinfo : EIATTR_CUDA_API_VERSION
	.align		4
        /*0000*/ 	.byte	0x04, 0x37
        /*0002*/ 	.short	(.L_107 - .L_106)
.L_106:
        /*0004*/ 	.word	0x00000082


	//----- nvinfo : EIATTR_KPARAM_INFO
	.align		4
.L_107:
        /*0008*/ 	.byte	0x04, 0x17
        /*000a*/ 	.short	(.L_109 - .L_108)
.L_108:
        /*000c*/ 	.word	0x00000000
        /*0010*/ 	.short	0x0003
        /*0012*/ 	.short	0x0014
        /*0014*/ 	.byte	0x00, 0xf0, 0x11, 0x00


	//----- nvinfo : EIATTR_KPARAM_INFO
	.align		4
.L_109:
        /*0018*/ 	.byte	0x04, 0x17
        /*001a*/ 	.short	(.L_111 - .L_110)
.L_110:
        /*001c*/ 	.word	0x00000000
        /*0020*/ 	.short	0x0002
        /*0022*/ 	.short	0x0010
        /*0024*/ 	.byte	0x00, 0xf0, 0x11, 0x00


	//----- nvinfo : EIATTR_KPARAM_INFO
	.align		4
.L_111:
        /*0028*/ 	.byte	0x04, 0x17
        /*002a*/ 	.short	(.L_113 - .L_112)
.L_112:
        /*002c*/ 	.word	0x00000000
        /*0030*/ 	.short	0x0001
        /*0032*/ 	.short	0x0008
        /*0034*/ 	.byte	0x00, 0xf5, 0x21, 0x00


	//----- nvinfo : EIATTR_KPARAM_INFO
	.align		4
.L_113:
        /*0038*/ 	.byte	0x04, 0x17
        /*003a*/ 	.short	(.L_115 - .L_114)
.L_114:
        /*003c*/ 	.word	0x00000000
        /*0040*/ 	.short	0x0000
        /*0042*/ 	.short	0x0000
        /*0044*/ 	.byte	0x00, 0xf5, 0x21, 0x00


	//----- nvinfo : EIATTR_SPARSE_MMA_MASK
	.align		4
.L_115:
        /*0048*/ 	.byte	0x03, 0x50
        /*004a*/ 	.short	0x0000


	//----- nvinfo : EIATTR_MAXREG_COUNT
	.align		4
        /*004c*/ 	.byte	0x03, 0x1b
        /*004e*/ 	.short	0x00ff


	//----- nvinfo : EIATTR_MERCURY_ISA_VERSION
	.align		4
        /*0050*/ 	.byte	0x03, 0x5f
        /*0052*/ 	.short	0x0101


	//----- nvinfo : EIATTR_VRC_CTA_INIT_COUNT
	.align		4
        /*0054*/ 	.byte	0x02, 0x4a
	.zero		1
	.zero		1


	//----- nvinfo : EIATTR_EXIT_INSTR_OFFSETS
	.align		4
        /*0058*/ 	.byte	0x04, 0x1c
        /*005a*/ 	.short	(.L_117 - .L_116)


	//   ....[0]....
.L_116:
        /*005c*/ 	.word	0x000000c0


	//   ....[1]....
        /*0060*/ 	.word	0x00000190


	//----- nvinfo : EIATTR_CBANK_PARAM_SIZE
	.align		4
.L_117:
        /*0064*/ 	.byte	0x03, 0x19
        /*0066*/ 	.short	0x0018


	//----- nvinfo : EIATTR_PARAM_CBANK
	.align		4
        /*0068*/ 	.byte	0x04, 0x0a
        /*006a*/ 	.short	(.L_119 - .L_118)
	.align		4
.L_118:
        /*006c*/ 	.word	index@(.nv.constant0._Z18FlipXKernel_MblockPhS_ii)
        /*0070*/ 	.short	0x0380
        /*0072*/ 	.short	0x0018


	//----- nvinfo : EIATTR_SW_WAR
	.align		4
.L_119:
        /*0074*/ 	.byte	0x04, 0x36
        /*0076*/ 	.short	(.L_121 - .L_120)
.L_120:
        /*0078*/ 	.word	0x00000008
.L_121:


//--------------------- .nv.info._Z16AddKernel_MblockPhS_ii --------------------------
	.section	.nv.info._Z16AddKernel_MblockPhS_ii,"",@"SHT_CUDA_INFO"
	.sectionflags	@""
	.align	4


	//----- nvinfo : EIATTR_CUDA_API_VERSION
	.align		4
        /*0000*/ 	.byte	0x04, 0x37
        /*0002*/ 	.short	(.L_123 - .L_122)
.L_122:
        /*0004*/ 	.word	0x00000082


	//----- nvinfo : EIATTR_KPARAM_INFO
	.align		4
.L_123:
        /*0008*/ 	.byte	0x04, 0x17
        /*000a*/ 	.short	(.L_125 - .L_124)
.L_124:
        /*000c*/ 	.word	0x00000000
        /*0010*/ 	.short	0x0003
        /*0012*/ 	.short	0x0014
        /*0014*/ 	.byte	0x00, 0xf0, 0x11, 0x00


	//----- nvinfo : EIATTR_KPARAM_INFO
	.align		4
.L_125:
        /*0018*/ 	.byte	0x04, 0x17
        /*001a*/ 	.short	(.L_127 - .L_126)
.L_126:
        /*001c*/ 	.word	0x00000000
        /*0020*/ 	.short	0x0002
        /*0022*/ 	.short	0x0010
        /*0024*/ 	.byte	0x00, 0xf0, 0x11, 0x00


	//----- nvinfo : EIATTR_KPARAM_INFO
	.align		4
.L_127:
        /*0028*/ 	.byte	0x04, 0x17
        /*002a*/ 	.short	(.L_129 - .L_128)
.L_128:
        /*002c*/ 	.word	0x00000000
        /*0030*/ 	.short	0x0001
        /*0032*/ 	.short	0x0008
        /*0034*/ 	.byte	0x00, 0xf5, 0x21, 0x00


	//----- nvinfo : EIATTR_KPARAM_INFO
	.align		4
.L_129:
        /*0038*/ 	.byte	0x04, 0x17
        /*003a*/ 	.short	(.L_131 - .L_130)
.L_130:
        /*003c*/ 	.word	0x00000000
        /*0040*/ 	.short	0x0000
        /*0042*/ 	.short	0x0000
        /*0044*/ 	.byte	0x00, 0xf5, 0x21, 0x00


	//----- nvinfo : EIATTR_SPARSE_MMA_MASK
	.align		4
.L_131:
        /*0048*/ 	.byte	0x03, 0x50
        /*004a*/ 	.short	0x0000


	//----- nvinfo : EIATTR_MAXREG_COUNT
	.align		4
        /*004c*/ 	.byte	0x03, 0x1b
        /*004e*/ 	.short	0x00ff


	//----- nvinfo : EIATTR_MERCURY_ISA_VERSION
	.align		4
        /*0050*/ 	.byte	0x03, 0x5f
        /*0052*/ 	.short	0x0101


	//----- nvinfo : EIATTR_VRC_CTA_INIT_COUNT
	.align		4
        /*0054*/ 	.byte	0x02, 0x4a
	.zero		1
	.zero		1


	//----- nvinfo : EIATTR_EXIT_INSTR_OFFSETS
	.align		4
        /*0058*/ 	.byte	0x04, 0x1c
        /*005a*/ 	.short	(.L_133 - .L_132)


	//   ....[0]....
.L_132:
        /*005c*/ 	.word	0x000000c0


	//   ....[1]....
        /*0060*/ 	.word	0x00000190


	//----- nvinfo : EIATTR_CBANK_PARAM_SIZE
	.align		4
.L_133:
        /*0064*/ 	.byte	0x03, 0x19
        /*0066*/ 	.short	0x0018


	//----- nvinfo : EIATTR_PARAM_CBANK
	.align		4
        /*0068*/ 	.byte	0x04, 0x0a
        /*006a*/ 	.short	(.L_135 - .L_134)
	.align		4
.L_134:
        /*006c*/ 	.word	index@(.nv.constant0._Z16AddKernel_MblockPhS_ii)
        /*0070*/ 	.short	0x0380
        /*0072*/ 	.short	0x0018


	//----- nvinfo : EIATTR_SW_WAR
	.align		4
.L_135:
        /*0074*/ 	.byte	0x04, 0x36
        /*0076*/ 	.short	(.L_137 - .L_136)
.L_136:
        /*0078*/ 	.word	0x00000008
.L_137:


//--------------------- .nv.info._Z18FlipYKernel_ZblockPhS_ii --------------------------
	.section	.nv.info._Z18FlipYKernel_ZblockPhS_ii,"",@"SHT_CUDA_INFO"
	.sectionflags	@""
	.align	4


	//----- nvinfo : EIATTR_CUDA_API_VERSION
	.align		4
        /*0000*/ 	.byte	0x04, 0x37
        /*0002*/ 	.short	(.L_139 - .L_138)
.L_138:
        /*0004*/ 	.word	0x00000082


	//----- nvinfo : EIATTR_KPARAM_INFO
	.align		4
.L_139:
        /*0008*/ 	.byte	0x04, 0x17
        /*000a*/ 	.short	(.L_141 - .L_140)
.L_140:
        /*000c*/ 	.word	0x00000000
        /*0010*/ 	.short	0x0003
        /*0012*/ 	.short	0x0014
        /*0014*/ 	.byte	0x00, 0xf0, 0x11, 0x00


	//----- nvinfo : EIATTR_KPARAM_INFO
	.align		4
.L_141:
        /*0018*/ 	.byte	0x04, 0x17
        /*001a*/ 	.short	(.L_143 - .L_142)
.L_142:
        /*001c*/ 	.word	0x00000000
        /*0020*/ 	.short	0x0002
        /*0022*/ 	.short	0x0010
        /*0024*/ 	.byte	0x00, 0xf0, 0x11, 0x00


	//----- nvinfo : EIATTR_KPARAM_INFO
	.align		4
.L_143:
        /*0028*/ 	.byte	0x04, 0x17
        /*002a*/ 	.short	(.L_145 - .L_144)
.L_144:
        /*002c*/ 	.word	0x00000000
        /*0030*/ 	.short	0x0001
        /*0032*/ 	.short	0x0008
        /*0034*/ 	.byte	0x00, 0xf5, 0x21, 0x00


	//----- nvinfo : EIATTR_KPARAM_INFO
	.align		4
.L_145:
        /*0038*/ 	.byte	0x04, 0x17
        /*003a*/ 	.short	(.L_147 - .L_146)
.L_146:
        /*003c*/ 	.word	0x00000000
        /*0040*/ 	.short	0x0000
        /*0042*/ 	.short	0x0000
        /*0044*/ 	.byte	0x00, 0xf5, 0x21, 0x00


	//----- nvinfo : EIATTR_SPARSE_MMA_MASK
	.align		4
.L_147:
        /*0048*/ 	.byte	0x03, 0x50
        /*004a*/ 	.short	0x0000


	//----- nvinfo : EIATTR_MAXREG_COUNT
	.align		4
        /*004c*/ 	.byte	0x03, 0x1b
        /*004e*/ 	.short	0x00ff


	//----- nvinfo : EIATTR_MERCURY_ISA_VERSION
	.align		4
        /*0050*/ 	.byte	0x03, 0x5f
        /*0052*/ 	.short	0x0101


	//----- nvinfo : EIATTR_VRC_CTA_INIT_COUNT
	.align		4
        /*0054*/ 	.byte	0x02, 0x4a
	.zero		1
	.zero		1


	//----- nvinfo : EIATTR_EXIT_INSTR_OFFSETS
	.align		4
        /*0058*/ 	.byte	0x04, 0x1c
        /*005a*/ 	.short	(.L_149 - .L_148)


	//   ....[0]....
.L_148:
        /*005c*/ 	.word	0x00000060


	//   ....[1]....
        /*0060*/ 	.word	0x00000130


	//----- nvinfo : EIATTR_CBANK_PARAM_SIZE
	.align		4
.L_149:
        /*0064*/ 	.byte	0x03, 0x19
        /*0066*/ 	.short	0x0018


	//----- nvinfo : EIATTR_PARAM_CBANK
	.align		4
        /*0068*/ 	.byte	0x04, 0x0a
        /*006a*/ 	.short	(.L_151 - .L_150)
	.align		4
.L_150:
        /*006c*/ 	.word	index@(.nv.constant0._Z18FlipYKernel_ZblockPhS_ii)
        /*0070*/ 	.short	0x0380
        /*0072*/ 	.short	0x0018


	//----- nvinfo : EIATTR_SW_WAR
	.align		4
.L_151:
        /*0074*/ 	.byte	0x04, 0x36
        /*0076*/ 	.short	(.L_153 - .L_152)
.L_152:
        /*0078*/ 	.word	0x00000008
.L_153:


//--------------------- .nv.info._Z18FlipXKernel_ZblockPhS_ii --------------------------
	.section	.nv.info._Z18FlipXKernel_ZblockPhS_ii,"",@"SHT_CUDA_INFO"
	.sectionflags	@""
	.align	4


	//----- nvinfo : EIATTR_CUDA_API_VERSION
	.align		4
        /*0000*/ 	.byte	0x04, 0x37
        /*0002*/ 	.short	(.L_155 - .L_154)
.L_154:
        /*0004*/ 	.word	0x00000082


	//----- nvinfo : EIATTR_KPARAM_INFO
	.align		4
.L_155:
        /*0008*/ 	.byte	0x04, 0x17
        /*000a*/ 	.short	(.L_157 - .L_156)
.L_156:
        /*000c*/ 	.word	0x00000000
        /*0010*/ 	.short	0x0003
        /*0012*/ 	.short	0x0014
        /*0014*/ 	.byte	0x00, 0xf0, 0x11, 0x00


	//----- nvinfo : EIATTR_KPARAM_INFO
	.align		4
.L_157:
        /*0018*/ 	.byte	0x04, 0x17
        /*001a*/ 	.short	(.L_159 - .L_158)
.L_158:
        /*001c*/ 	.word	0x00000000
        /*0020*/ 	.short	0x0002
        /*0022*/ 	.short	0x0010
        /*0024*/ 	.byte	0x00, 0xf0, 0x11, 0x00


	//----- nvinfo : EIATTR_KPARAM_INFO
	.align		4
.L_159:
        /*0028*/ 	.byte	0x04, 0x17
        /*002a*/ 	.short	(.L_161 - .L_160)
.L_160:
        /*002c*/ 	.word	0x00000000
        /*0030*/ 	.short	0x0001
        /*0032*/ 	.short	0x0008
        /*0034*/ 	.byte	0x00, 0xf5, 0x21, 0x00


	//----- nvinfo : EIATTR_KPARAM_INFO
	.align		4
.L_161:
        /*0038*/ 	.byte	0x04, 0x17
        /*003a*/ 	.short	(.L_163 - .L_162)
.L_162:
        /*003c*/ 	.word	0x00000000
        /*0040*/ 	.short	0x0000
        /*0042*/ 	.short	0x0000
        /*0044*/ 	.byte	0x00, 0xf5, 0x21, 0x00


	//----- nvinfo : EIATTR_SPARSE_MMA_MASK
	.align		4
.L_163:
        /*0048*/ 	.byte	0x03, 0x50
        /*004a*/ 	.short	0x0000


	//----- nvinfo : EIATTR_MAXREG_COUNT
	.align		4
        /*004c*/ 	.byte	0x03, 0x1b
        /*004e*/ 	.short	0x00ff


	//----- nvinfo : EIATTR_MERCURY_ISA_VERSION
	.align		4
        /*0050*/ 	.byte	0x03, 0x5f
        /*0052*/ 	.short	0x0101


	//----- nvinfo : EIATTR_VRC_CTA_INIT_COUNT
	.align		4
        /*0054*/ 	.byte	0x02, 0x4a
	.zero		1
	.zero		1


	//----- nvinfo : EIATTR_EXIT_INSTR_OFFSETS
	.align		4
        /*0058*/ 	.byte	0x04, 0x1c
        /*005a*/ 	.short	(.L_165 - .L_164)


	//   ....[0]....
.L_164:
        /*005c*/ 	.word	0x00000060


	//   ....[1]....
        /*0060*/ 	.word	0x00000130


	//----- nvinfo : EIATTR_CBANK_PARAM_SIZE
	.align		4
.L_165:
        /*0064*/ 	.byte	0x03, 0x19
        /*0066*/ 	.short	0x0018


	//----- nvinfo : EIATTR_PARAM_CBANK
	.align		4
        /*0068*/ 	.byte	0x04, 0x0a
        /*006a*/ 	.short	(.L_167 - .L_166)
	.align		4
.L_166:
        /*006c*/ 	.word	index@(.nv.constant0._Z18FlipXKernel_ZblockPhS_ii)
        /*0070*/ 	.short	0x0380
        /*0072*/ 	.short	0x0018


	//----- nvinfo : EIATTR_SW_WAR
	.align		4
.L_167:
        /*0074*/ 	.byte	0x04, 0x36
        /*0076*/ 	.short	(.L_169 - .L_168)
.L_168:
        /*0078*/ 	.word	0x00000008
.L_169:


//--------------------- .nv.info._Z16AddKernel_ZblockPhS_ii --------------------------
	.section	.nv.info._Z16AddKernel_ZblockPhS_ii,"",@"SHT_CUDA_INFO"
	.sectionflags	@""
	.align	4


	//----- nvinfo : EIATTR_CUDA_API_VERSION
	.align		4
        /*0000*/ 	.byte	0x04, 0x37
        /*0002*/ 	.short	(.L_171 - .L_170)
.L_170:
        /*0004*/ 	.word	0x00000082


	//----- nvinfo : EIATTR_KPARAM_INFO
	.align		4
.L_171:
        /*0008*/ 	.byte	0x04, 0x17
        /*000a*/ 	.short	(.L_173 - .L_172)
.L_172:
        /*000c*/ 	.word	0x00000000
        /*0010*/ 	.short	0x0003
        /*0012*/ 	.short	0x0014
        /*0014*/ 	.byte	0x00, 0xf0, 0x11, 0x00


	//----- nvinfo : EIATTR_KPARAM_INFO
	.align		4
.L_173:
        /*0018*/ 	.byte	0x04, 0x17
        /*001a*/ 	.short	(.L_175 - .L_174)
.L_174:
        /*001c*/ 	.word	0x00000000
        /*0020*/ 	.short	0x0002
        /*0022*/ 	.short	0x0010
        /*0024*/ 	.byte	0x00, 0xf0, 0x11, 0x00


	//----- nvinfo : EIATTR_KPARAM_INFO
	.align		4
.L_175:
        /*0028*/ 	.byte	0x04, 0x17
        /*002a*/ 	.short	(.L_177 - .L_176)
.L_176:
        /*002c*/ 	.word	0x00000000
        /*0030*/ 	.short	0x0001
        /*0032*/ 	.short	0x0008
        /*0034*/ 	.byte	0x00, 0xf5, 0x21, 0x00


	//----- nvinfo : EIATTR_KPARAM_INFO
	.align		4
.L_177:
        /*0038*/ 	.byte	0x04, 0x17
        /*003a*/ 	.short	(.L_179 - .L_178)
.L_178:
        /*003c*/ 	.word	0x00000000
        /*0040*/ 	.short	0x0000
        /*0042*/ 	.short	0x0000
        /*0044*/ 	.byte	0x00, 0xf5, 0x21, 0x00


	//----- nvinfo : EIATTR_SPARSE_MMA_MASK
	.align		4
.L_179:
        /*0048*/ 	.byte	0x03, 0x50
        /*004a*/ 	.short	0x0000


	//----- nvinfo : EIATTR_MAXREG_COUNT
	.align		4
        /*004c*/ 	.byte	0x03, 0x1b
        /*004e*/ 	.short	0x00ff


	//----- nvinfo : EIATTR_MERCURY_ISA_VERSION
	.align		4
        /*0050*/ 	.byte	0x03, 0x5f
        /*0052*/ 	.short	0x0101


	//----- nvinfo : EIATTR_VRC_CTA_INIT_COUNT
	.align		4
        /*0054*/ 	.byte	0x02, 0x4a
	.zero		1
	.zero		1


	//----- nvinfo : EIATTR_EXIT_INSTR_OFFSETS
	.align		4
        /*0058*/ 	.byte	0x04, 0x1c
        /*005a*/ 	.short	(.L_181 - .L_180)


	//   ....[0]....
.L_180:
        /*005c*/ 	.word	0x00000060


	//   ....[1]....
        /*0060*/ 	.word	0x00000120


	//----- nvinfo : EIATTR_CBANK_PARAM_SIZE
	.align		4
.L_181:
        /*0064*/ 	.byte	0x03, 0x19
        /*0066*/ 	.short	0x0018


	//----- nvinfo : EIATTR_PARAM_CBANK
	.align		4
        /*0068*/ 	.byte	0x04, 0x0a
        /*006a*/ 	.short	(.L_183 - .L_182)
	.align		4
.L_182:
        /*006c*/ 	.word	index@(.nv.constant0._Z16AddKernel_ZblockPhS_ii)
        /*0070*/ 	.short	0x0380
        /*0072*/ 	.short	0x0018


	//----- nvinfo : EIATTR_SW_WAR
	.align		4
.L_183:
        /*0074*/ 	.byte	0x04, 0x36
        /*0076*/ 	.short	(.L_185 - .L_184)
.L_184:
        /*0078*/ 	.word	0x00000008
.L_185:


//--------------------- .nv.info._Z19FlipYKernel_512x512PhS_ii --------------------------
	.section	.nv.info._Z19FlipYKernel_512x512PhS_ii,"",@"SHT_CUDA_INFO"
	.sectionflags	@""
	.align	4


	//----- nvinfo : EIATTR_CUDA_API_VERSION
	.align		4
        /*0000*/ 	.byte	0x04, 0x37
        /*0002*/ 	.short	(.L_187 - .L_186)
.L_186:
        /*0004*/ 	.word	0x00000082


	//----- nvinfo : EIATTR_KPARAM_INFO
	.align		4
.L_187:
        /*0008*/ 	.byte	0x04, 0x17
        /*000a*/ 	.short	(.L_189 - .L_188)
.L_188:
        /*000c*/ 	.word	0x00000000
        /*0010*/ 	.short	0x0003
        /*0012*/ 	.short	0x0014
        /*0014*/ 	.byte	0x00, 0xf0, 0x11, 0x00


	//----- nvinfo : EIATTR_KPARAM_INFO
	.align		4
.L_189:
        /*0018*/ 	.byte	0x04, 0x17
        /*001a*/ 	.short	(.L_191 - .L_190)
.L_190:
        /*001c*/ 	.word	0x00000000
        /*0020*/ 	.short	0x0002
        /*0022*/ 	.short	0x0010
        /*0024*/ 	.byte	0x00, 0xf0, 0x11, 0x00


	//----- nvinfo : EIATTR_KPARAM_INFO
	.align		4
.L_191:
        /*0028*/ 	.byte	0x04, 0x17
        /*002a*/ 	.short	(.L_193 - .L_192)
.L_192:
        /*002c*/ 	.word	0x00000000
        /*0030*/ 	.short	0x0001
        /*0032*/ 	.short	0x0008
        /*0034*/ 	.byte	0x00, 0xf5, 0x21, 0x00


	//----- nvinfo : EIATTR_KPARAM_INFO
	.align		4
.L_193:
        /*0038*/ 	.byte	0x04, 0x17
        /*003a*/ 	.short	(.L_195 - .L_194)
.L_194:
        /*003c*/ 	.word	0x00000000
        /*0040*/ 	.short	0x0000
        /*0042*/ 	.short	0x0000
        /*0044*/ 	.byte	0x00, 0xf5, 0x21, 0x00


	//----- nvinfo : EIATTR_SPARSE_MMA_MASK
	.align		4
.L_195:
        /*0048*/ 	.byte	0x03, 0x50
        /*004a*/ 	.short	0x0000


	//----- nvinfo : EIATTR_MAXREG_COUNT
	.align		4
        /*004c*/ 	.byte	0x03, 0x1b
        /*004e*/ 	.short	0x00ff


	//----- nvinfo : EIATTR_MERCURY_ISA_VERSION
	.align		4
        /*0050*/ 	.byte	0x03, 0x5f
        /*0052*/ 	.short	0x0101


	//----- nvinfo : EIATTR_VRC_CTA_INIT_COUNT
	.align		4
        /*0054*/ 	.byte	0x02, 0x4a
	.zero		1
	.zero		1


	//----- nvinfo : EIATTR_EXIT_INSTR_OFFSETS
	.align		4
        /*0058*/ 	.byte	0x04, 0x1c
        /*005a*/ 	.short	(.L_197 - .L_196)


	//   ....[0]....
.L_196:
        /*005c*/ 	.word	0x000000c0


	//   ....[1]....
        /*0060*/ 	.word	0x00000190


	//----- nvinfo : EIATTR_CBANK_PARAM_SIZE
	.align		4
.L_197:
        /*0064*/ 	.byte	0x03, 0x19
        /*0066*/ 	.short	0x0018


	//----- nvinfo : EIATTR_PARAM_CBANK
	.align		4
        /*0068*/ 	.byte	0x04, 0x0a
        /*006a*/ 	.short	(.L_199 - .L_198)
	.align		4
.L_198:
        /*006c*/ 	.word	index@(.nv.constant0._Z19FlipYKernel_512x512PhS_ii)
        /*0070*/ 	.short	0x0380
        /*0072*/ 	.short	0x0018


	//----- nvinfo : EIATTR_SW_WAR
	.align		4
.L_199:
        /*0074*/ 	.byte	0x04, 0x36
        /*0076*/ 	.short	(.L_201 - .L_200)
.L_200:
        /*0078*/ 	.word	0x00000008
.L_201:


//--------------------- .nv.info._Z19FlipXKernel_512x512PhS_ii --------------------------
	.section	.nv.info._Z19FlipXKernel_512x512PhS_ii,"",@"SHT_CUDA_INFO"
	.sectionflags	@""
	.align	4


	//----- nvinfo : EIATTR_CUDA_API_VERSION
	.align		4
        /*0000*/ 	.byte	0x04, 0x37
        /*0002*/ 	.short	(.L_203 - .L_202)
.L_202:
        /*0004*/ 	.word	0x00000082


	//----- nvinfo : EIATTR_KPARAM_INFO
	.align		4
.L_203:
        /*0008*/ 	.byte	0x04, 0x17
        /*000a*/ 	.short	(.L_205 - .L_204)
.L_204:
        /*000c*/ 	.word	0x00000000
        /*0010*/ 	.short	0x0003
        /*0012*/ 	.short	0x0014
        /*0014*/ 	.byte	0x00, 0xf0, 0x11, 0x00


	//----- nvinfo : EIATTR_KPARAM_INFO
	.align		4
.L_205:
        /*0018*/ 	.byte	0x04, 0x17
        /*001a*/ 	.short	(.L_207 - .L_206)
.L_206:
        /*001c*/ 	.word	0x00000000
        /*0020*/ 	.short	0x0002
        /*0022*/ 	.short	0x0010
        /*0024*/ 	.byte	0x00, 0xf0, 0x11, 0x00


	//----- nvinfo : EIATTR_KPARAM_INFO
	.align		4
.L_207:
        /*0028*/ 	.byte	0x04, 0x17
        /*002a*/ 	.short	(.L_209 - .L_208)
.L_208:
        /*002c*/ 	.word	0x00000000
        /*0030*/ 	.short	0x0001
        /*0032*/ 	.short	0x0008
        /*0034*/ 	.byte	0x00, 0xf5, 0x21, 0x00


	//----- nvinfo : EIATTR_KPARAM_INFO
	.align		4
.L_209:
        /*0038*/ 	.byte	0x04, 0x17
        /*003a*/ 	.short	(.L_211 - .L_210)
.L_210:
        /*003c*/ 	.word	0x00000000
        /*0040*/ 	.short	0x0000
        /*0042*/ 	.short	0x0000
        /*0044*/ 	.byte	0x00, 0xf5, 0x21, 0x00


	//----- nvinfo : EIATTR_SPARSE_MMA_MASK
	.align		4
.L_211:
        /*0048*/ 	.byte	0x03, 0x50
        /*004a*/ 	.short	0x0000


	//----- nvinfo : EIATTR_MAXREG_COUNT
	.align		4
        /*004c*/ 	.byte	0x03, 0x1b
        /*004e*/ 	.short	0x00ff


	//----- nvinfo : EIATTR_MERCURY_ISA_VERSION
	.align		4
        /*0050*/ 	.byte	0x03, 0x5f
        /*0052*/ 	.short	0x0101


	//----- nvinfo : EIATTR_VRC_CTA_INIT_COUNT
	.align		4
        /*0054*/ 	.byte	0x02, 0x4a
	.zero		1
	.zero		1


	//----- nvinfo : EIATTR_EXIT_INSTR_OFFSETS
	.align		4
        /*0058*/ 	.byte	0x04, 0x1c
        /*005a*/ 	.short	(.L_213 - .L_212)


	//   ....[0]....
.L_212:
        /*005c*/ 	.word	0x000000c0


	//   ....[1]....
        /*0060*/ 	.word	0x00000190


	//----- nvinfo : EIATTR_CBANK_PARAM_SIZE
	.align		4
.L_213:
        /*0064*/ 	.byte	0x03, 0x19
        /*0066*/ 	.short	0x0018


	//----- nvinfo : EIATTR_PARAM_CBANK
	.align		4
        /*0068*/ 	.byte	0x04, 0x0a
        /*006a*/ 	.short	(.L_215 - .L_214)
	.align		4
.L_214:
        /*006c*/ 	.word	index@(.nv.constant0._Z19FlipXKernel_512x512PhS_ii)
        /*0070*/ 	.short	0x0380
        /*0072*/ 	.short	0x0018


	//----- nvinfo : EIATTR_SW_WAR
	.align		4
.L_215:
        /*0074*/ 	.byte	0x04, 0x36
        /*0076*/ 	.short	(.L_217 - .L_216)
.L_216:
        /*0078*/ 	.word	0x00000008
.L_217:


//--------------------- .nv.info._Z17AddKernel_512x512PhS_ii --------------------------
	.section	.nv.info._Z17AddKernel_512x512PhS_ii,"",@"SHT_CUDA_INFO"
	.sectionflags	@""
	.align	4


	//----- nvinfo : EIATTR_CUDA_API_VERSION
	.align		4
        /*0000*/ 	.byte	0x04, 0x37
        /*0002*/ 	.short	(.L_219 - .L_218)
.L_218:
        /*0004*/ 	.word	0x00000082


	//----- nvinfo : EIATTR_KPARAM_INFO
	.align		4
.L_219:
        /*0008*/ 	.byte	0x04, 0x17
        /*000a*/ 	.short	(.L_221 - .L_220)
.L_220:
        /*000c*/ 	.word	0x00000000
        /*0010*/ 	.short	0x0003
        /*0012*/ 	.short	0x0014
        /*0014*/ 	.byte	0x00, 0xf0, 0x11, 0x00


	//----- nvinfo : EIATTR_KPARAM_INFO
	.align		4
.L_221:
        /*0018*/ 	.byte	0x04, 0x17
        /*001a*/ 	.short	(.L_223 - .L_222)
.L_222:
        /*001c*/ 	.word	0x00000000
        /*0020*/ 	.short	0x0002
        /*0022*/ 	.short	0x0010
        /*0024*/ 	.byte	0x00, 0xf0, 0x11, 0x00


	//----- nvinfo : EIATTR_KPARAM_INFO
	.align		4
.L_223:
        /*0028*/ 	.byte	0x04, 0x17
        /*002a*/ 	.short	(.L_225 - .L_224)
.L_224:
        /*002c*/ 	.word	0x00000000
        /*0030*/ 	.short	0x0001
        /*0032*/ 	.short	0x0008
        /*0034*/ 	.byte	0x00, 0xf5, 0x21, 0x00


	//----- nvinfo : EIATTR_KPARAM_INFO
	.align		4
.L_225:
        /*0038*/ 	.byte	0x04, 0x17
        /*003a*/ 	.short	(.L_227 - .L_226)
.L_226:
        /*003c*/ 	.word	0x00000000
        /*0040*/ 	.short	0x0000
        /*0042*/ 	.short	0x0000
        /*0044*/ 	.byte	0x00, 0xf5, 0x21, 0x00


	//----- nvinfo : EIATTR_SPARSE_MMA_MASK
	.align		4
.L_227:
        /*0048*/ 	.byte	0x03, 0x50
        /*004a*/ 	.short	0x0000


	//----- nvinfo : EIATTR_MAXREG_COUNT
	.align		4
        /*004c*/ 	.byte	0x03, 0x1b
        /*004e*/ 	.short	0x00ff


	//----- nvinfo : EIATTR_MERCURY_ISA_VERSION
	.align		4
        /*0050*/ 	.byte	0x03, 0x5f
        /*0052*/ 	.short	0x0101


	//----- nvinfo : EIATTR_VRC_CTA_INIT_COUNT
	.align		4
        /*0054*/ 	.byte	0x02, 0x4a
	.zero		1
	.zero		1


	//----- nvinfo : EIATTR_EXIT_INSTR_OFFSETS
	.align		4
        /*0058*/ 	.byte	0x04, 0x1c
        /*005a*/ 	.short	(.L_229 - .L_228)


	//   ....[0]....
.L_228:
        /*005c*/ 	.word	0x000000c0


	//   ....[1]....
        /*0060*/ 	.word	0x00000190


	//----- nvinfo : EIATTR_CBANK_PARAM_SIZE
	.align		4
.L_229:
        /*0064*/ 	.byte	0x03, 0x19
        /*0066*/ 	.short	0x0018


	//----- nvinfo : EIATTR_PARAM_CBANK
	.align		4
        /*0068*/ 	.byte	0x04, 0x0a
        /*006a*/ 	.short	(.L_231 - .L_230)
	.align		4
.L_230:
        /*006c*/ 	.word	index@(.nv.constant0._Z17AddKernel_512x512PhS_ii)
        /*0070*/ 	.short	0x0380
        /*0072*/ 	.short	0x0018


	//----- nvinfo : EIATTR_SW_WAR
	.align		4
.L_231:
        /*0074*/ 	.byte	0x04, 0x36
        /*0076*/ 	.short	(.L_233 - .L_232)
.L_232:
        /*0078*/ 	.word	0x00000008
.L_233:


//--------------------- .nv.info._Z16FlipYKernel_1024PhS_ii --------------------------
	.section	.nv.info._Z16FlipYKernel_1024PhS_ii,"",@"SHT_CUDA_INFO"
	.sectionflags	@""
	.align	4


	//----- nvinfo : EIATTR_CUDA_API_VERSION
	.align		4
        /*0000*/ 	.byte	0x04, 0x37
        /*0002*/ 	.short	(.L_235 - .L_234)
.L_234:
        /*0004*/ 	.word	0x00000082


	//----- nvinfo : EIATTR_KPARAM_INFO
	.align		4
.L_235:
        /*0008*/ 	.byte	0x04, 0x17
        /*000a*/ 	.short	(.L_237 - .L_236)
.L_236:
        /*000c*/ 	.word	0x00000000
        /*0010*/ 	.short	0x0003
        /*0012*/ 	.short	0x0014
        /*0014*/ 	.byte	0x00, 0xf0, 0x11, 0x00


	//----- nvinfo : EIATTR_KPARAM_INFO
	.align		4
.L_237:
        /*0018*/ 	.byte	0x04, 0x17
        /*001a*/ 	.short	(.L_239 - .L_238)
.L_238:
        /*001c*/ 	.word	0x00000000
        /*0020*/ 	.short	0x0002
        /*0022*/ 	.short	0x0010
        /*0024*/ 	.byte	0x00, 0xf0, 0x11, 0x00


	//----- nvinfo : EIATTR_KPARAM_INFO
	.align		4
.L_239:
        /*0028*/ 	.byte	0x04, 0x17
        /*002a*/ 	.short	(.L_241 - .L_240)
.L_240:
        /*002c*/ 	.word	0x00000000
        /*0030*/ 	.short	0x0001
        /*0032*/ 	.short	0x0008
        /*0034*/ 	.byte	0x00, 0xf5, 0x21, 0x00


	//----- nvinfo : EIATTR_KPARAM_INFO
	.align		4
.L_241:
        /*0038*/ 	.byte	0x04, 0x17
        /*003a*/ 	.short	(.L_243 - .L_242)
.L_242:
        /*003c*/ 	.word	0x00000000
        /*0040*/ 	.short	0x0000
        /*0042*/ 	.short	0x0000
        /*0044*/ 	.byte	0x00, 0xf5, 0x21, 0x00


	//----- nvinfo : EIATTR_SPARSE_MMA_MASK
	.align		4
.L_243:
        /*0048*/ 	.byte	0x03, 0x50
        /*004a*/ 	.short	0x0000


	//----- nvinfo : EIATTR_MAXREG_COUNT
	.align		4
        /*004c*/ 	.byte	0x03, 0x1b
        /*004e*/ 	.short	0x00ff


	//----- nvinfo : EIATTR_MERCURY_ISA_VERSION
	.align		4
        /*0050*/ 	.byte	0x03, 0x5f
        /*0052*/ 	.short	0x0101


	//----- nvinfo : EIATTR_VRC_CTA_INIT_COUNT
	.align		4
        /*0054*/ 	.byte	0x02, 0x4a
	.zero		1
	.zero		1


	//----- nvinfo : EIATTR_EXIT_INSTR_OFFSETS
	.align		4
        /*0058*/ 	.byte	0x04, 0x1c
        /*005a*/ 	.short	(.L_245 - .L_244)


	//   ....[0]....
.L_244:
        /*005c*/ 	.word	0x00000080


	//   ....[1]....
        /*0060*/ 	.word	0x00000310


	//----- nvinfo : EIATTR_CRS_STACK_SIZE
	.align		4
.L_245:
        /*0064*/ 	.byte	0x04, 0x1e
        /*0066*/ 	.short	(.L_247 - .L_246)
.L_246:
        /*0068*/ 	.word	0x00000000


	//----- nvinfo : EIATTR_CBANK_PARAM_SIZE
	.align		4
.L_247:
        /*006c*/ 	.byte	0x03, 0x19
        /*006e*/ 	.short	0x0018


	//----- nvinfo : EIATTR_PARAM_CBANK
	.align		4
        /*0070*/ 	.byte	0x04, 0x0a
        /*0072*/ 	.short	(.L_249 - .L_248)
	.align		4
.L_248:
        /*0074*/ 	.word	index@(.nv.constant0._Z16FlipYKernel_1024PhS_ii)
        /*0078*/ 	.short	0x0380
        /*007a*/ 	.short	0x0018


	//----- nvinfo : EIATTR_SW_WAR
	.align		4
.L_249:
        /*007c*/ 	.byte	0x04, 0x36
        /*007e*/ 	.short	(.L_251 - .L_250)
.L_250:
        /*0080*/ 	.word	0x00000008
.L_251:


//--------------------- .nv.info._Z16FlipXKernel_1024PhS_ii --------------------------
	.section	.nv.info._Z16FlipXKernel_1024PhS_ii,"",@"SHT_CUDA_INFO"
	.sectionflags	@""
	.align	4


	//----- nvinfo : EIATTR_CUDA_API_VERSION
	.align		4
        /*0000*/ 	.byte	0x04, 0x37
        /*0002*/ 	.short	(.L_253 - .L_252)
.L_252:
        /*0004*/ 	.word	0x00000082


	//----- nvinfo : EIATTR_KPARAM_INFO
	.align		4
.L_253:
        /*0008*/ 	.byte	0x04, 0x17
        /*000a*/ 	.short	(.L_255 - .L_254)
.L_254:
        /*000c*/ 	.word	0x00000000
        /*0010*/ 	.short	0x0003
        /*0012*/ 	.short	0x0014
        /*0014*/ 	.byte	0x00, 0xf0, 0x11, 0x00


	//----- nvinfo : EIATTR_KPARAM_INFO
	.align		4
.L_255:
        /*0018*/ 	.byte	0x04, 0x17
        /*001a*/ 	.short	(.L_257 - .L_256)
.L_256:
        /*001c*/ 	.word	0x00000000
        /*0020*/ 	.short	0x0002
        /*0022*/ 	.short	0x0010
        /*0024*/ 	.byte	0x00, 0xf0, 0x11, 0x00


	//----- nvinfo : EIATTR_KPARAM_INFO
	.align		4
.L_257:
        /*0028*/ 	.byte	0x04, 0x17
        /*002a*/ 	.short	(.L_259 - .L_258)
.L_258:
        /*002c*/ 	.word	0x00000000
        /*0030*/ 	.short	0x0001
        /*0032*/ 	.short	0x0008
        /*0034*/ 	.byte	0x00, 0xf5, 0x21, 0x00


	//----- nvinfo : EIATTR_KPARAM_INFO
	.align		4
.L_259:
        /*0038*/ 	.byte	0x04, 0x17
        /*003a*/ 	.short	(.L_261 - .L_260)
.L_260:
        /*003c*/ 	.word	0x00000000
        /*0040*/ 	.short	0x0000
        /*0042*/ 	.short	0x0000
        /*0044*/ 	.byte	0x00, 0xf5, 0x21, 0x00


	//----- nvinfo : EIATTR_SPARSE_MMA_MASK
	.align		4
.L_261:
        /*0048*/ 	.byte	0x03, 0x50
        /*004a*/ 	.short	0x0000


	//----- nvinfo : EIATTR_MAXREG_COUNT
	.align		4
        /*004c*/ 	.byte	0x03, 0x1b
        /*004e*/ 	.short	0x00ff


	//----- nvinfo : EIATTR_MERCURY_ISA_VERSION
	.align		4
        /*0050*/ 	.byte	0x03, 0x5f
        /*0052*/ 	.short	0x0101


	//----- nvinfo : EIATTR_VRC_CTA_INIT_COUNT
	.align		4
        /*0054*/ 	.byte	0x02, 0x4a
	.zero		1
	.zero		1


	//----- nvinfo : EIATTR_EXIT_INSTR_OFFSETS
	.align		4
        /*0058*/ 	.byte	0x04, 0x1c
        /*005a*/ 	.short	(.L_263 - .L_262)


	//   ....[0]....
.L_262:
        /*005c*/ 	.word	0x000000b0


	//   ....[1]....
        /*0060*/ 	.word	0x000005a0


	//   ....[2]....
        /*0064*/ 	.word	0x00000da0


	//----- nvinfo : EIATTR_CRS_STACK_SIZE
	.align		4
.L_263:
        /*0068*/ 	.byte	0x04, 0x1e
        /*006a*/ 	.short	(.L_265 - .L_264)
.L_264:
        /*006c*/ 	.word	0x00000000


	//----- nvinfo : EIATTR_CBANK_PARAM_SIZE
	.align		4
.L_265:
        /*0070*/ 	.byte	0x03, 0x19
        /*0072*/ 	.short	0x0018


	//----- nvinfo : EIATTR_PARAM_CBANK
	.align		4
        /*0074*/ 	.byte	0x04, 0x0a
        /*0076*/ 	.short	(.L_267 - .L_266)
	.align		4
.L_266:
        /*0078*/ 	.word	index@(.nv.constant0._Z16FlipXKernel_1024PhS_ii)
        /*007c*/ 	.short	0x0380
        /*007e*/ 	.short	0x0018


	//----- nvinfo : EIATTR_SW_WAR
	.align		4
.L_267:
        /*0080*/ 	.byte	0x04, 0x36
        /*0082*/ 	.short	(.L_269 - .L_268)
.L_268:
        /*0084*/ 	.word	0x00000008
.L_269:


//--------------------- .nv.info._Z14AddKernel_1024PhS_ii --------------------------
	.section	.nv.info._Z14AddKernel_1024PhS_ii,"",@"SHT_CUDA_INFO"
	.sectionflags	@""
	.align	4


	//----- nvinfo : EIATTR_CUDA_API_VERSION
	.align		4
        /*0000*/ 	.byte	0x04, 0x37
        /*0002*/ 	.short	(.L_271 - .L_270)
.L_270:
        /*0004*/ 	.word	0x00000082


	//----- nvinfo : EIATTR_KPARAM_INFO
	.align		4
.L_271:
        /*0008*/ 	.byte	0x04, 0x17
        /*000a*/ 	.short	(.L_273 - .L_272)
.L_272:
        /*000c*/ 	.word	0x00000000
        /*0010*/ 	.short	0x0003
        /*0012*/ 	.short	0x0014
        /*0014*/ 	.byte	0x00, 0xf0, 0x11, 0x00


	//----- nvinfo : EIATTR_KPARAM_INFO
	.align		4
.L_273:
        /*0018*/ 	.byte	0x04, 0x17
        /*001a*/ 	.short	(.L_275 - .L_274)
.L_274:
        /*001c*/ 	.word	0x00000000
        /*0020*/ 	.short	0x0002
        /*0022*/ 	.short	0x0010
        /*0024*/ 	.byte	0x00, 0xf0, 0x11, 0x00


	//----- nvinfo : EIATTR_KPARAM_INFO
	.align		4
.L_275:
        /*0028*/ 	.byte	0x04, 0x17
        /*002a*/ 	.short	(.L_277 - .L_276)
.L_276:
        /*002c*/ 	.word	0x00000000
        /*0030*/ 	.short	0x0001
        /*0032*/ 	.short	0x0008
        /*0034*/ 	.byte	0x00, 0xf5, 0x21, 0x00


	//----- nvinfo : EIATTR_KPARAM_INFO
	.align		4
.L_277:
        /*0038*/ 	.byte	0x04, 0x17
        /*003a*/ 	.short	(.L_279 - .L_278)
.L_278:
        /*003c*/ 	.word	0x00000000
        /*0040*/ 	.short	0x0000
        /*0042*/ 	.short	0x0000
        /*0044*/ 	.byte	0x00, 0xf5, 0x21, 0x00


	//----- nvinfo : EIATTR_SPARSE_MMA_MASK
	.align		4
.L_279:
        /*0048*/ 	.byte	0x03, 0x50
        /*004a*/ 	.short	0x0000


	//----- nvinfo : EIATTR_MAXREG_COUNT
	.align		4
        /*004c*/ 	.byte	0x03, 0x1b
        /*004e*/ 	.short	0x00ff


	//----- nvinfo : EIATTR_MERCURY_ISA_VERSION
	.align		4
        /*0050*/ 	.byte	0x03, 0x5f
        /*0052*/ 	.short	0x0101


	//----- nvinfo : EIATTR_VRC_CTA_INIT_COUNT
	.align		4
        /*0054*/ 	.byte	0x02, 0x4a
	.zero		1
	.zero		1


	//----- nvinfo : EIATTR_EXIT_INSTR_OFFSETS
	.align		4
        /*0058*/ 	.byte	0x04, 0x1c
        /*005a*/ 	.short	(.L_281 - .L_280)


	//   ....[0]....
.L_280:
        /*005c*/ 	.word	0x000000a0


	//   ....[1]....
        /*0060*/ 	.word	0x000003b0


	//   ....[2]....
        /*0064*/ 	.word	0x00000620


	//----- nvinfo : EIATTR_CRS_STACK_SIZE
	.align		4
.L_281:
        /*0068*/ 	.byte	0x04, 0x1e
        /*006a*/ 	.short	(.L_283 - .L_282)
.L_282:
        /*006c*/ 	.word	0x00000000


	//----- nvinfo : EIATTR_CBANK_PARAM_SIZE
	.align		4
.L_283:
        /*0070*/ 	.byte	0x03, 0x19
        /*0072*/ 	.short	0x0018


	//----- nvinfo : EIATTR_PARAM_CBANK
	.align		4
        /*0074*/ 	.byte	0x04, 0x0a
        /*0076*/ 	.short	(.L_285 - .L_284)
	.align		4
.L_284:
        /*0078*/ 	.word	index@(.nv.constant0._Z14AddKernel_1024PhS_ii)
        /*007c*/ 	.short	0x0380
        /*007e*/ 	.short	0x0018


	//----- nvinfo : EIATTR_SW_WAR
	.align		4
.L_285:
        /*0080*/ 	.byte	0x04, 0x36
        /*0082*/ 	.short	(.L_287 - .L_286)
.L_286:
        /*0084*/ 	.word	0x00000008
.L_287:


//--------------------- .nv.info._Z19FlipXKernel_1threadPhS_ii --------------------------
	.section	.nv.info._Z19FlipXKernel_1threadPhS_ii,"",@"SHT_CUDA_INFO"
	.sectionflags	@""
	.align	4


	//----- nvinfo : EIATTR_CUDA_API_VERSION
	.align		4
        /*0000*/ 	.byte	0x04, 0x37
        /*0002*/ 	.short	(.L_289 - .L_288)
.L_288:
        /*0004*/ 	.word	0x00000082


	//----- nvinfo : EIATTR_KPARAM_INFO
	.align		4
.L_289:
        /*0008*/ 	.byte	0x04, 0x17
        /*000a*/ 	.short	(.L_291 - .L_290)
.L_290:
        /*000c*/ 	.word	0x00000000
        /*0010*/ 	.short	0x0003
        /*0012*/ 	.short	0x0014
        /*0014*/ 	.byte	0x00, 0xf0, 0x11, 0x00


	//----- nvinfo : EIATTR_KPARAM_INFO
	.align		4
.L_291:
        /*0018*/ 	.byte	0x04, 0x17
        /*001a*/ 	.short	(.L_293 - .L_292)
.L_292:
        /*001c*/ 	.word	0x00000000
        /*0020*/ 	.short	0x0002
        /*0022*/ 	.short	0x0010
        /*0024*/ 	.byte	0x00, 0xf0, 0x11, 0x00


	//----- nvinfo : EIATTR_KPARAM_INFO
	.align		4
.L_293:
        /*0028*/ 	.byte	0x04, 0x17
        /*002a*/ 	.short	(.L_295 - .L_294)
.L_294:
        /*002c*/ 	.word	0x00000000
        /*0030*/ 	.short	0x0001
        /*0032*/ 	.short	0x0008
        /*0034*/ 	.byte	0x00, 0xf5, 0x21, 0x00


	//----- nvinfo : EIATTR_KPARAM_INFO
	.align		4
.L_295:
        /*0038*/ 	.byte	0x04, 0x17
        /*003a*/ 	.short	(.L_297 - .L_296)
.L_296:
        /*003c*/ 	.word	0x00000000
        /*0040*/ 	.short	0x0000
        /*0042*/ 	.short	0x0000
        /*0044*/ 	.byte	0x00, 0xf5, 0x21, 0x00


	//----- nvinfo : EIATTR_SPARSE_MMA_MASK
	.align		4
.L_297:
        /*0048*/ 	.byte	0x03, 0x50
        /*004a*/ 	.short	0x0000


	//----- nvinfo : EIATTR_MAXREG_COUNT
	.align		4
        /*004c*/ 	.byte	0x03, 0x1b
        /*004e*/ 	.short	0x00ff


	//----- nvinfo : EIATTR_MERCURY_ISA_VERSION
	.align		4
        /*0050*/ 	.byte	0x03, 0x5f
        /*0052*/ 	.short	0x0101


	//----- nvinfo : EIATTR_VRC_CTA_INIT_COUNT
	.align		4
        /*0054*/ 	.byte	0x02, 0x4a
	.zero		1
	.zero		1


	//----- nvinfo : EIATTR_EXIT_INSTR_OFFSETS
	.align		4
        /*0058*/ 	.byte	0x04, 0x1c
        /*005a*/ 	.short	(.L_299 - .L_298)


	//   ....[0]....
.L_298:
        /*005c*/ 	.word	0x00000070


	//   ....[1]....
        /*0060*/ 	.word	0x000009e0


	//----- nvinfo : EIATTR_CBANK_PARAM_SIZE
	.align		4
.L_299:
        /*0064*/ 	.byte	0x03, 0x19
        /*0066*/ 	.short	0x0018


	//----- nvinfo : EIATTR_PARAM_CBANK
	.align		4
        /*0068*/ 	.byte	0x04, 0x0a
        /*006a*/ 	.short	(.L_301 - .L_300)
	.align		4
.L_300:
        /*006c*/ 	.word	index@(.nv.constant0._Z19FlipXKernel_1threadPhS_ii)
        /*0070*/ 	.short	0x0380
        /*0072*/ 	.short	0x0018


	//----- nvinfo : EIATTR_SW_WAR
	.align		4
.L_301:
        /*0074*/ 	.byte	0x04, 0x36
        /*0076*/ 	.short	(.L_303 - .L_302)
.L_302:
        /*0078*/ 	.word	0x00000008
.L_303:


//--------------------- .nv.info._Z19FlipYKernel_1threadPhS_ii --------------------------
	.section	.nv.info._Z19FlipYKernel_1threadPhS_ii,"",@"SHT_CUDA_INFO"
	.sectionflags	@""
	.align	4


	//----- nvinfo : EIATTR_CUDA_API_VERSION
	.align		4
        /*0000*/ 	.byte	0x04, 0x37
        /*0002*/ 	.short	(.L_305 - .L_304)
.L_304:
        /*0004*/ 	.word	0x00000082


	//----- nvinfo : EIATTR_KPARAM_INFO
	.align		4
.L_305:
        /*0008*/ 	.byte	0x04, 0x17
        /*000a*/ 	.short	(.L_307 - .L_306)
.L_306:
        /*000c*/ 	.word	0x00000000
        /*0010*/ 	.short	0x0003
        /*0012*/ 	.short	0x0014
        /*0014*/ 	.byte	0x00, 0xf0, 0x11, 0x00


	//----- nvinfo : EIATTR_KPARAM_INFO
	.align		4
.L_307:
        /*0018*/ 	.byte	0x04, 0x17
        /*001a*/ 	.short	(.L_309 - .L_308)
.L_308:
        /*001c*/ 	.word	0x00000000
        /*0020*/ 	.short	0x0002
        /*0022*/ 	.short	0x0010
        /*0024*/ 	.byte	0x00, 0xf0, 0x11, 0x00


	//----- nvinfo : EIATTR_KPARAM_INFO
	.align		4
.L_309:
        /*0028*/ 	.byte	0x04, 0x17
        /*002a*/ 	.short	(.L_311 - .L_310)
.L_310:
        /*002c*/ 	.word	0x00000000
        /*0030*/ 	.short	0x0001
        /*0032*/ 	.short	0x0008
        /*0034*/ 	.byte	0x00, 0xf5, 0x21, 0x00


	//----- nvinfo : EIATTR_KPARAM_INFO
	.align		4
.L_311:
        /*0038*/ 	.byte	0x04, 0x17
        /*003a*/ 	.short	(.L_313 - .L_312)
.L_312:
        /*003c*/ 	.word	0x00000000
        /*0040*/ 	.short	0x0000
        /*0042*/ 	.short	0x0000
        /*0044*/ 	.byte	0x00, 0xf5, 0x21, 0x00


	//----- nvinfo : EIATTR_SPARSE_MMA_MASK
	.align		4
.L_313:
        /*0048*/ 	.byte	0x03, 0x50
        /*004a*/ 	.short	0x0000


	//----- nvinfo : EIATTR_MAXREG_COUNT
	.align		4
        /*004c*/ 	.byte	0x03, 0x1b
        /*004e*/ 	.short	0x00ff


	//----- nvinfo : EIATTR_MERCURY_ISA_VERSION
	.align		4
        /*0050*/ 	.byte	0x03, 0x5f
        /*0052*/ 	.short	0x0101


	//----- nvinfo : EIATTR_VRC_CTA_INIT_COUNT
	.align		4
        /*0054*/ 	.byte	0x02, 0x4a
	.zero		1
	.zero		1


	//----- nvinfo : EIATTR_EXIT_INSTR_OFFSETS
	.align		4
        /*0058*/ 	.byte	0x04, 0x1c
        /*005a*/ 	.short	(.L_315 - .L_314)


	//   ....[0]....
.L_314:
        /*005c*/ 	.word	0x00000070


	//   ....[1]....
        /*0060*/ 	.word	0x00000a10


	//----- nvinfo : EIATTR_CBANK_PARAM_SIZE
	.align		4
.L_315:
        /*0064*/ 	.byte	0x03, 0x19
        /*0066*/ 	.short	0x0018


	//----- nvinfo : EIATTR_PARAM_CBANK
	.align		4
        /*0068*/ 	.byte	0x04, 0x0a
        /*006a*/ 	.short	(.L_317 - .L_316)
	.align		4
.L_316:
        /*006c*/ 	.word	index@(.nv.constant0._Z19FlipYKernel_1threadPhS_ii)
        /*0070*/ 	.short	0x0380
        /*0072*/ 	.short	0x0018


	//----- nvinfo : EIATTR_SW_WAR
	.align		4
.L_317:
        /*0074*/ 	.byte	0x04, 0x36
        /*0076*/ 	.short	(.L_319 - .L_318)
.L_318:
        /*0078*/ 	.word	0x00000008
.L_319:


//--------------------- .nv.info._Z17AddKernel_1threadPhS_ii --------------------------
	.section	.nv.info._Z17AddKernel_1threadPhS_ii,"",@"SHT_CUDA_INFO"
	.sectionflags	@""
	.align	4


	//----- nvinfo : EIATTR_CUDA_API_VERSION
	.align		4
        /*0000*/ 	.byte	0x04, 0x37
        /*0002*/ 	.short	(.L_321 - .L_320)
.L_320:
        /*0004*/ 	.word	0x00000082


	//----- nvinfo : EIATTR_KPARAM_INFO
	.align		4
.L_321:
        /*0008*/ 	.byte	0x04, 0x17
        /*000a*/ 	.short	(.L_323 - .L_322)
.L_322:
        /*000c*/ 	.word	0x00000000
        /*0010*/ 	.short	0x0003
        /*0012*/ 	.short	0x0014
        /*0014*/ 	.byte	0x00, 0xf0, 0x11, 0x00


	//----- nvinfo : EIATTR_KPARAM_INFO
	.align		4
.L_323:
        /*0018*/ 	.byte	0x04, 0x17
        /*001a*/ 	.short	(.L_325 - .L_324)
.L_324:
        /*001c*/ 	.word	0x00000000
        /*0020*/ 	.short	0x0002
        /*0022*/ 	.short	0x0010
        /*0024*/ 	.byte	0x00, 0xf0, 0x11, 0x00


	//----- nvinfo : EIATTR_KPARAM_INFO
	.align		4
.L_325:
        /*0028*/ 	.byte	0x04, 0x17
        /*002a*/ 	.short	(.L_327 - .L_326)
.L_326:
        /*002c*/ 	.word	0x00000000
        /*0030*/ 	.short	0x0001
        /*0032*/ 	.short	0x0008
        /*0034*/ 	.byte	0x00, 0xf5, 0x21, 0x00


	//----- nvinfo : EIATTR_KPARAM_INFO
	.align		4
.L_327:
        /*0038*/ 	.byte	0x04, 0x17
        /*003a*/ 	.short	(.L_329 - .L_328)
.L_328:
        /*003c*/ 	.word	0x00000000
        /*0040*/ 	.short	0x0000
        /*0042*/ 	.short	0x0000
        /*0044*/ 	.byte	0x00, 0xf5, 0x21, 0x00


	//----- nvinfo : EIATTR_SPARSE_MMA_MASK
	.align		4
.L_329:
        /*0048*/ 	.byte	0x03, 0x50
        /*004a*/ 	.short	0x0000


	//----- nvinfo : EIATTR_MAXREG_COUNT
	.align		4
        /*004c*/ 	.byte	0x03, 0x1b
        /*004e*/ 	.short	0x00ff


	//----- nvinfo : EIATTR_MERCURY_ISA_VERSION
	.align		4
        /*0050*/ 	.byte	0x03, 0x5f
        /*0052*/ 	.short	0x0101


	//----- nvinfo : EIATTR_VRC_CTA_INIT_COUNT
	.align		4
        /*0054*/ 	.byte	0x02, 0x4a
	.zero		1
	.zero		1


	//----- nvinfo : EIATTR_EXIT_INSTR_OFFSETS
	.align		4
        /*0058*/ 	.byte	0x04, 0x1c
        /*005a*/ 	.short	(.L_331 - .L_330)


	//   ....[0]....
.L_330:
        /*005c*/ 	.word	0x00000030


	//   ....[1]....
        /*0060*/ 	.word	0x00000070


	//   ....[2]....
        /*0064*/ 	.word	0x00000630


	//   ....[3]....
        /*0068*/ 	.word	0x000008e0


	//   ....[4]....
        /*006c*/ 	.word	0x00000a90


	//   ....[5]....
        /*0070*/ 	.word	0x00000bf0


	//----- nvinfo : EIATTR_CBANK_PARAM_SIZE
	.align		4
.L_331:
        /*0074*/ 	.byte	0x03, 0x19
        /*0076*/ 	.short	0x0018


	//----- nvinfo : EIATTR_PARAM_CBANK
	.align		4
        /*0078*/ 	.byte	0x04, 0x0a
        /*007a*/ 	.short	(.L_333 - .L_332)
	.align		4
.L_332:
        /*007c*/ 	.word	index@(.nv.constant0._Z17AddKernel_1threadPhS_ii)
        /*0080*/ 	.short	0x0380
        /*0082*/ 	.short	0x0018


	//----- nvinfo : EIATTR_SW_WAR
	.align		4
.L_333:
        /*0084*/ 	.byte	0x04, 0x36
        /*0086*/ 	.short	(.L_335 - .L_334)
.L_334:
        /*0088*/ 	.word	0x00000008
.L_335:


//--------------------- .nv.callgraph             --------------------------
	.section	.nv.callgraph,"",@"SHT_CUDA_CALLGRAPH"
	.align	4
	.sectionentsize	8
	.align		4
        /*0000*/ 	.word	0x00000000
	.align		4
        /*0004*/ 	.word	0xffffffff
	.align		4
        /*0008*/ 	.word	0x00000000
	.align		4
        /*000c*/ 	.word	0xfffffffe
	.align		4
        /*0010*/ 	.word	0x00000000
	.align		4
        /*0014*/ 	.word	0xfffffffd
	.align		4
        /*0018*/ 	.word	0x00000000
	.align		4
        /*001c*/ 	.word	0xfffffffc


//--------------------- .text._Z18FlipYKernel_MblockPhS_ii --------------------------
	.section	.text._Z18FlipYKernel_MblockPhS_ii,"ax",@progbits
	.align	128
        .global         _Z18FlipYKernel_MblockPhS_ii
        .type           _Z18FlipYKernel_MblockPhS_ii,@function
        .size           _Z18FlipYKernel_MblockPhS_ii,(.L_x_41 - _Z18FlipYKernel_MblockPhS_ii)
        .other          _Z18FlipYKernel_MblockPhS_ii,@"STO_CUDA_ENTRY STV_DEFAULT"
_Z18FlipYKernel_MblockPhS_ii:
.text._Z18FlipYKernel_MblockPhS_ii:
[----:B------:R-:W-:Y:S01]  /*0000*/  LDC R1, c[0x0][0x37c] ;  /* 0x0000df00ff017b82 */ /* 0x000fe20000000800 */
[----:B------:R-:W0:Y:S07]  /*0010*/  S2R R2, SR_TID.Y ;  /* 0x0000000000027919 */ /* 0x000e2e0000002200 */
[----:B------:R-:W1:Y:S01]  /*0020*/  LDC R0, c[0x0][0x360] ;  /* 0x0000d800ff007b82 */ /* 0x000e620000000800 */
[----:B------:R-:W2:Y:S01]  /*0030*/  LDCU.64 UR6, c[0x0][0x390] ;  /* 0x00007200ff0677ac */ /* 0x000ea20008000a00 */
[----:B------:R-:W1:Y:S06]  /*0040*/  S2R R3, SR_TID.X ;  /* 0x0000000000037919 */ /* 0x000e6c0000002100 */
[----:B------:R-:W0:Y:S08]  /*0050*/  S2UR UR5, SR_CTAID.Y ;  /* 0x00000000000579c3 */ /* 0x000e300000002600 */
[----:B------:R-:W0:Y:S08]  /*0060*/  LDC R5, c[0x0][0x364] ;  /* 0x0000d900ff057b82 */ /* 0x000e300000000800 */
[----:B------:R-:W1:Y:S01]  /*0070*/  S2UR UR4, SR_CTAID.X ;  /* 0x00000000000479c3 */ /* 0x000e620000002500 */
[----:B0-----:R-:W-:-:S05]  /*0080*/  IMAD R5, R5, UR5, R2 ;  /* 0x0000000505057c24 */ /* 0x001fca000f8e0202 */
[----:B--2---:R-:W-:Y:S01]  /*0090*/  ISETP.GE.AND P0, PT, R5, UR7, PT ;  /* 0x0000000705007c0c */ /* 0x004fe2000bf06270 */
[----:B-1----:R-:W-:-:S05]  /*00a0*/  IMAD R0, R0, UR4, R3 ;  /* 0x0000000400007c24 */ /* 0x002fca000f8e0203 */
[----:B------:R-:W-:-:S13]  /*00b0*/  ISETP.GE.OR P0, PT, R0, UR6, P0 ;  /* 0x0000000600007c0c */ /* 0x000fda0008706670 */
[----:B------:R-:W-:Y:S05]  /*00c0*/  @P0 EXIT ;  /* 0x000000000000094d */ /* 0x000fea0003800000 */
[----:B------:R-:W0:Y:S01]  /*00d0*/  LDCU.128 UR8, c[0x0][0x380] ;  /* 0x00007000ff0877ac */ /* 0x000e220008000c00 */
[----:B------:R-:W-:Y:S01]  /*00e0*/  IMAD R3, R5, UR6, R0 ;  /* 0x0000000605037c24 */ /* 0x000fe2000f8e0200 */
[----:B------:R-:W1:Y:S04]  /*00f0*/  LDCU.64 UR4, c[0x0][0x358] ;  /* 0x00006b00ff0477ac */ /* 0x000e680008000a00 */
[----:B0-----:R-:W-:-:S04]  /*0100*/  IADD3 R2, P0, PT, R3, UR8, RZ ;  /* 0x0000000803027c10 */ /* 0x001fc8000ff1e0ff */
[----:B------:R-:W-:-:S06]  /*0110*/  LEA.HI.X.SX32 R3, R3, UR9, 0x1, P0 ;  /* 0x0000000903037c11 */ /* 0x000fcc00080f0eff */
[----:B-1----:R-:W2:Y:S01]  /*0120*/  LDG.E.U8 R3, desc[UR4][R2.64] ;  /* 0x0000000402037981 */ /* 0x002ea2000c1e1100 */
[----:B------:R-:W-:-:S05]  /*0130*/  LOP3.LUT R0, RZ, R0, RZ, 0x33, !PT ;  /* 0x00000000ff007212 */ /* 0x000fca00078e33ff */
[----:B------:R-:W-:-:S04]  /*0140*/  VIADD R0, R0, UR6 ;  /* 0x0000000600007c36 */ /* 0x000fc80008000000 */
[----:B------:R-:W-:-:S05]  /*0150*/  IMAD R0, R5, UR6, R0 ;  /* 0x0000000605007c24 */ /* 0x000fca000f8e0200 */
[----:B------:R-:W-:-:S04]  /*0160*/  IADD3 R4, P0, PT, R0, UR10, RZ ;  /* 0x0000000a00047c10 */ /* 0x000fc8000ff1e0ff */
[----:B------:R-:W-:-:S05]  /*0170*/  LEA.HI.X.SX32 R5, R0, UR11, 0x1, P0 ;  /* 0x0000000b00057c11 */ /* 0x000fca00080f0eff */
[----:B--2---:R-:W-:Y:S01]  /*0180*/  STG.E.U8 desc[UR4][R4.64], R3 ;  /* 0x0000000304007986 */ /* 0x004fe2000c101104 */
[----:B------:R-:W-:Y:S05]  /*0190*/  EXIT ;  /* 0x000000000000794d */ /* 0x000fea0003800000 */
.L_x_0:
[----:B------:R-:W-:-:S00]  /*01a0*/  BRA `(.L_x_0) ;  /* 0xfffffffc00fc7947 */ /* 0x000fc0000383ffff */
[----:B------:R-:W-:-:S00]  /*01b0*/  NOP ;  /* 0x0000000000007918 */ /* 0x000fc00000000000 */
        /* <DEDUP_REMOVED lines=12> */
.L_x_41:


//--------------------- .text._Z18FlipXKernel_MblockPhS_ii --------------------------
	.section	.text._Z18FlipXKernel_MblockPhS_ii,"ax",@progbits
	.align	128
        .global         _Z18FlipXKernel_MblockPhS_ii
        .type           _Z18FlipXKernel_MblockPhS_ii,@function
        .size           _Z18FlipXKernel_MblockPhS_ii,(.L_x_42 - _Z18FlipXKernel_MblockPhS_ii)
        .other          _Z18FlipXKernel_MblockPhS_ii,@"STO_CUDA_ENTRY STV_DEFAULT"
_Z18FlipXKernel_MblockPhS_ii:
.text._Z18FlipXKernel_MblockPhS_ii:
        /* <DEDUP_REMOVED lines=26> */
.L_x_1:
        /* <DEDUP_REMOVED lines=14> */
.L_x_42:


//--------------------- .text._Z16AddKernel_MblockPhS_ii --------------------------
	.section	.text._Z16AddKernel_MblockPhS_ii,"ax",@progbits
	.align	128
        .global         _Z16AddKernel_MblockPhS_ii
        .type           _Z16AddKernel_MblockPhS_ii,@function
        .size           _Z16AddKernel_MblockPhS_ii,(.L_x_43 - _Z16AddKernel_MblockPhS_ii)
        .other          _Z16AddKernel_MblockPhS_ii,@"STO_CUDA_ENTRY STV_DEFAULT"
_Z16AddKernel_MblockPhS_ii:
.text._Z16AddKernel_MblockPhS_ii:
        /* <DEDUP_REMOVED lines=16> */
[----:B------:R-:W-:Y:S02]  /*0100*/  SHF.R.S32.HI R5, RZ, 0x1f, R0 ;  /* 0x0000001fff057819 */ /* 0x000fe40000011400 */
[----:B0-----:R-:W-:-:S04]  /*0110*/  IADD3 R2, P0, PT, R0, UR8, RZ ;  /* 0x0000000800027c10 */ /* 0x001fc8000ff1e0ff */
[----:B------:R-:W-:-:S05]  /*0120*/  IADD3.X R3, PT, PT, R5, UR9, RZ, P0, !PT ;  /* 0x0000000905037c10 */ /* 0x000fca00087fe4ff */
[----:B-1----:R-:W2:Y:S01]  /*0130*/  LDG.E.U8 R2, desc[UR4][R2.64] ;  /* 0x0000000402027981 */ /* 0x002ea2000c1e1100 */
[----:B------:R-:W-:-:S04]  /*0140*/  IADD3 R4, P0, PT, R0, UR10, RZ ;  /* 0x0000000a00047c10 */ /* 0x000fc8000ff1e0ff */
[----:B------:R-:W-:Y:S01]  /*0150*/  IADD3.X R5, PT, PT, R5, UR11, RZ, P0, !PT ;  /* 0x0000000b05057c10 */ /* 0x000fe200087fe4ff */
[----:B--2---:R-:W-:-:S05]  /*0160*/  IMAD.SHL.U32 R0, R2, 0x2, RZ ;  /* 0x0000000202007824 */ /* 0x004fca00078e00ff */
[----:B------:R-:W-:-:S05]  /*0170*/  VIMNMX.U32 R7, PT, PT, R0, 0xff, PT ;  /* 0x000000ff00077848 */ /* 0x000fca0003fe0000 */
[----:B------:R-:W-:Y:S01]  /*0180*/  STG.E.U8 desc[UR4][R4.64], R7 ;  /* 0x0000000704007986 */ /* 0x000fe2000c101104 */
[----:B------:R-:W-:Y:S05]  /*0190*/  EXIT ;  /* 0x000000000000794d */ /* 0x000fea0003800000 */
.L_x_2:
        /* <DEDUP_REMOVED lines=14> */
.L_x_43:


//--------------------- .text._Z18FlipYKernel_ZblockPhS_ii --------------------------
	.section	.text._Z18FlipYKernel_ZblockPhS_ii,"ax",@progbits
	.align	128
        .global         _Z18FlipYKernel_ZblockPhS_ii
        .type           _Z18FlipYKernel_ZblockPhS_ii,@function
        .size           _Z18FlipYKernel_ZblockPhS_ii,(.L_x_44 - _Z18FlipYKernel_ZblockPhS_ii)
        .other          _Z18FlipYKernel_ZblockPhS_ii,@"STO_CUDA_ENTRY STV_DEFAULT"
_Z18FlipYKernel_ZblockPhS_ii:
.text._Z18FlipYKernel_ZblockPhS_ii:
[----:B------:R-:W-:Y:S01]  /*0000*/  LDC R1, c[0x0][0x37c] ;  /* 0x0000df00ff017b82 */ /* 0x000fe20000000800 */
[----:B------:R-:W0:Y:S07]  /*0010*/  S2R R5, SR_TID.X ;  /* 0x0000000000057919 */ /* 0x000e2e0000002100 */
[----:B------:R-:W1:Y:S08]  /*0020*/  S2UR UR6, SR_CTAID.X ;  /* 0x00000000000679c3 */ /* 0x000e700000002500 */
[----:B------:R-:W1:Y:S02]  /*0030*/  LDC.64 R6, c[0x0][0x390] ;  /* 0x0000e400ff067b82 */ /* 0x000e640000000a00 */
[----:B-1----:R-:W-:-:S04]  /*0040*/  ISETP.LE.AND P0, PT, R7, UR6, PT ;  /* 0x0000000607007c0c */ /* 0x002fc8000bf03270 */
[----:B0-----:R-:W-:-:S13]  /*0050*/  ISETP.GE.OR P0, PT, R5, R6, P0 ;  /* 0x000000060500720c */ /* 0x001fda0000706670 */
[----:B------:R-:W-:Y:S05]  /*0060*/  @P0 EXIT ;  /* 0x000000000000094d */ /* 0x000fea0003800000 */
[----:B------:R-:W0:Y:S01]  /*0070*/  LDCU.128 UR8, c[0x0][0x380] ;  /* 0x00007000ff0877ac */ /* 0x000e220008000c00 */
[----:B------:R-:W-:Y:S01]  /*0080*/  IMAD R2, R6, UR6, R5 ;  /* 0x0000000606027c24 */ /* 0x000fe2000f8e0205 */
[----:B------:R-:W1:Y:S04]  /*0090*/  LDCU.64 UR4, c[0x0][0x358] ;  /* 0x00006b00ff0477ac */ /* 0x000e680008000a00 */
[----:B0-----:R-:W-:-:S05]  /*00a0*/  IADD3 R2, P0, PT, R2, UR8, RZ ;  /* 0x0000000802027c10 */ /* 0x001fca000ff1e0ff */
[----:B------:R-:W-:-:S06]  /*00b0*/  IMAD.X R3, RZ, RZ, UR9, P0 ;  /* 0x00000009ff037e24 */ /* 0x000fcc00080e06ff */
[----:B-1----:R-:W2:Y:S01]  /*00c0*/  LDG.E.U8 R3, desc[UR4][R2.64] ;  /* 0x0000000402037981 */ /* 0x002ea2000c1e1100 */
[----:B------:R-:W-:-:S05]  /*00d0*/  LOP3.LUT R5, RZ, R5, RZ, 0x33, !PT ;  /* 0x00000005ff057212 */ /* 0x000fca00078e33ff */
[----:B------:R-:W-:-:S04]  /*00e0*/  IMAD.IADD R5, R5, 0x1, R6 ;  /* 0x0000000105057824 */ /* 0x000fc800078e0206 */
[----:B------:R-:W-:-:S05]  /*00f0*/  IMAD R5, R6, UR6, R5 ;  /* 0x0000000606057c24 */ /* 0x000fca000f8e0205 */
[----:B------:R-:W-:-:S04]  /*0100*/  IADD3 R4, P0, PT, R5, UR10, RZ ;  /* 0x0000000a05047c10 */ /* 0x000fc8000ff1e0ff */
[----:B------:R-:W-:-:S05]  /*0110*/  LEA.HI.X.SX32 R5, R5, UR11, 0x1, P0 ;  /* 0x0000000b05057c11 */ /* 0x000fca00080f0eff */
[----:B--2---:R-:W-:Y:S01]  /*0120*/  STG.E.U8 desc[UR4][R4.64], R3 ;  /* 0x0000000304007986 */ /* 0x004fe2000c101104 */
[----:B------:R-:W-:Y:S05]  /*0130*/  EXIT ;  /* 0x000000000000794d */ /* 0x000fea0003800000 */
.L_x_3:
        /* <DEDUP_REMOVED lines=12> */
.L_x_44:


//--------------------- .text._Z18FlipXKernel_ZblockPhS_ii --------------------------
	.section	.text._Z18FlipXKernel_ZblockPhS_ii,"ax",@progbits
	.align	128
        .global         _Z18FlipXKernel_ZblockPhS_ii
        .type           _Z18FlipXKernel_ZblockPhS_ii,@function
        .size           _Z18FlipXKernel_ZblockPhS_ii,(.L_x_45 - _Z18FlipXKernel_ZblockPhS_ii)
        .other          _Z18FlipXKernel_ZblockPhS_ii,@"STO_CUDA_ENTRY STV_DEFAULT"
_Z18FlipXKernel_ZblockPhS_ii:
.text._Z18FlipXKernel_ZblockPhS_ii:
        /* <DEDUP_REMOVED lines=13> */
[----:B------:R-:W-:-:S06]  /*00d0*/  ULOP3.LUT UR4, URZ, UR5, URZ, 0x33, !UPT ;  /* 0x00000005ff047292 */ /* 0x000fcc000f8e33ff */
[----:B------:R-:W-:-:S04]  /*00e0*/  VIADD R5, R5, UR4 ;  /* 0x0000000405057c36 */ /* 0x000fc80008000000 */
[----:B------:R-:W-:-:S05]  /*00f0*/  IMAD R5, R5, R4, R7 ;  /* 0x0000000405057224 */ /* 0x000fca00078e0207 */
[----:B------:R-:W-:-:S04]  /*0100*/  IADD3 R4, P0, PT, R5, UR10, RZ ;  /* 0x0000000a05047c10 */ /* 0x000fc8000ff1e0ff */
[----:B------:R-:W-:-:S05]  /*0110*/  LEA.HI.X.SX32 R5, R5, UR11, 0x1, P0 ;  /* 0x0000000b05057c11 */ /* 0x000fca00080f0eff */
[----:B--2---:R-:W-:Y:S01]  /*0120*/  STG.E.U8 desc[UR6][R4.64], R3 ;  /* 0x0000000304007986 */ /* 0x004fe2000c101106 */
[----:B------:R-:W-:Y:S05]  /*0130*/  EXIT ;  /* 0x000000000000794d */ /* 0x000fea0003800000 */
.L_x_4:
        /* <DEDUP_REMOVED lines=12> */
.L_x_45:


//--------------------- .text._Z16AddKernel_ZblockPhS_ii --------------------------
	.section	.text._Z16AddKernel_ZblockPhS_ii,"ax",@progbits
	.align	128
        .global         _Z16AddKernel_ZblockPhS_ii
        .type           _Z16AddKernel_ZblockPhS_ii,@function
        .size           _Z16AddKernel_ZblockPhS_ii,(.L_x_46 - _Z16AddKernel_ZblockPhS_ii)
        .other          _Z16AddKernel_ZblockPhS_ii,@"STO_CUDA_ENTRY STV_DEFAULT"
_Z16AddKernel_ZblockPhS_ii:
.text._Z16AddKernel_ZblockPhS_ii:
        /* <DEDUP_REMOVED lines=11> */
[----:B------:R-:W-:-:S05]  /*00b0*/  IMAD.X R3, RZ, RZ, UR9, P0 ;  /* 0x00000009ff037e24 */ /* 0x000fca00080e06ff */
[----:B-1----:R-:W2:Y:S01]  /*00c0*/  LDG.E.U8 R2, desc[UR4][R2.64] ;  /* 0x0000000402027981 */ /* 0x002ea2000c1e1100 */
[----:B------:R-:W-:-:S05]  /*00d0*/  IADD3 R4, P0, PT, R4, UR10, RZ ;  /* 0x0000000a04047c10 */ /* 0x000fca000ff1e0ff */
[----:B------:R-:W-:Y:S02]  /*00e0*/  IMAD.X R5, RZ, RZ, UR11, P0 ;  /* 0x0000000bff057e24 */ /* 0x000fe400080e06ff */
[----:B--2---:R-:W-:-:S05]  /*00f0*/  IMAD.SHL.U32 R0, R2, 0x2, RZ ;  /* 0x0000000202007824 */ /* 0x004fca00078e00ff */
[----:B------:R-:W-:-:S05]  /*0100*/  VIMNMX.U32 R7, PT, PT, R0, 0xff, PT ;  /* 0x000000ff00077848 */ /* 0x000fca0003fe0000 */
[----:B------:R-:W-:Y:S01]  /*0110*/  STG.E.U8 desc[UR4][R4.64], R7 ;  /* 0x0000000704007986 */ /* 0x000fe2000c101104 */
[----:B------:R-:W-:Y:S05]  /*0120*/  EXIT ;  /* 0x000000000000794d */ /* 0x000fea0003800000 */
.L_x_5:
        /* <DEDUP_REMOVED lines=13> */
.L_x_46:


//--------------------- .text._Z19FlipYKernel_512x512PhS_ii --------------------------
	.section	.text._Z19FlipYKernel_512x512PhS_ii,"ax",@progbits
	.align	128
        .global         _Z19FlipYKernel_512x512PhS_ii
        .type           _Z19FlipYKernel_512x512PhS_ii,@function
        .size           _Z19FlipYKernel_512x512PhS_ii,(.L_x_47 - _Z19FlipYKernel_512x512PhS_ii)
        .other          _Z19FlipYKernel_512x512PhS_ii,@"STO_CUDA_ENTRY STV_DEFAULT"
_Z19FlipYKernel_512x512PhS_ii:
.text._Z19FlipYKernel_512x512PhS_ii:
        /* <DEDUP_REMOVED lines=26> */
.L_x_6:
        /* <DEDUP_REMOVED lines=14> */
.L_x_47:


//--------------------- .text._Z19FlipXKernel_512x512PhS_ii --------------------------
	.section	.text._Z19FlipXKernel_512x512PhS_ii,"ax",@progbits
	.align	128
        .global         _Z19FlipXKernel_512x512PhS_ii
        .type           _Z19FlipXKernel_512x512PhS_ii,@function
        .size           _Z19FlipXKernel_512x512PhS_ii,(.L_x_48 - _Z19FlipXKernel_512x512PhS_ii)
        .other          _Z19FlipXKernel_512x512PhS_ii,@"STO_CUDA_ENTRY STV_DEFAULT"
_Z19FlipXKernel_512x512PhS_ii:
.text._Z19FlipXKernel_512x512PhS_ii:
        /* <DEDUP_REMOVED lines=26> */
.L_x_7:
        /* <DEDUP_REMOVED lines=14> */
.L_x_48:


//--------------------- .text._Z17AddKernel_512x512PhS_ii --------------------------
	.section	.text._Z17AddKernel_512x512PhS_ii,"ax",@progbits
	.align	128
        .global         _Z17AddKernel_512x512PhS_ii
        .type           _Z17AddKernel_512x512PhS_ii,@function
        .size           _Z17AddKernel_512x512PhS_ii,(.L_x_49 - _Z17AddKernel_512x512PhS_ii)
        .other          _Z17AddKernel_512x512PhS_ii,@"STO_CUDA_ENTRY STV_DEFAULT"
_Z17AddKernel_512x512PhS_ii:
.text._Z17AddKernel_512x512PhS_ii:
        /* <DEDUP_REMOVED lines=26> */
.L_x_8:
        /* <DEDUP_REMOVED lines=14> */
.L_x_49:


//--------------------- .text._Z16FlipYKernel_1024PhS_ii --------------------------
	.section	.text._Z16FlipYKernel_1024PhS_ii,"ax",@progbits
	.align	128
        .global         _Z16FlipYKernel_1024PhS_ii
        .type           _Z16FlipYKernel_1024PhS_ii,@function
        .size           _Z16FlipYKernel_1024PhS_ii,(.L_x_50 - _Z16FlipYKernel_1024PhS_ii)
        .other          _Z16FlipYKernel_1024PhS_ii,@"STO_CUDA_ENTRY STV_DEFAULT"
_Z16FlipYKernel_1024PhS_ii:
.text._Z16FlipYKernel_1024PhS_ii:
[----:B------:R-:W-:Y:S01]  /*0000*/  LDC R1, c[0x0][0x37c] ;  /* 0x0000df00ff017b82 */ /* 0x000fe20000000800 */
[----:B------:R-:W0:Y:S07]  /*0010*/  S2R R9, SR_TID.X ;  /* 0x0000000000097919 */ /* 0x000e2e0000002100 */
[----:B------:R-:W0:Y:S08]  /*0020*/  S2UR UR4, SR_CTAID.X ;  /* 0x00000000000479c3 */ /* 0x000e300000002500 */
[----:B------:R-:W0:Y:S08]  /*0030*/  LDC R8, c[0x0][0x360] ;  /* 0x0000d800ff087b82 */ /* 0x000e300000000800 */
[----:B------:R-:W1:Y:S01]  /*0040*/  LDC.64 R4, c[0x0][0x390] ;  /* 0x0000e400ff047b82 */ /* 0x000e620000000a00 */
[----:B0-----:R-:W-:-:S02]  /*0050*/  IMAD R9, R8, UR4, R9 ;  /* 0x0000000408097c24 */ /* 0x001fc4000f8e0209 */
[----:B-1----:R-:W-:-:S05]  /*0060*/  IMAD R0, R5, R4, RZ ;  /* 0x0000000405007224 */ /* 0x002fca00078e02ff */
[----:B------:R-:W-:-:S13]  /*0070*/  ISETP.GE.AND P0, PT, R9, R0, PT ;  /* 0x000000000900720c */ /* 0x000fda0003f06270 */
[----:B------:R-:W-:Y:S05]  /*0080*/  @P0 EXIT ;  /* 0x000000000000094d */ /* 0x000fea0003800000 */
[-C--:B------:R-:W-:Y:S01]  /*0090*/  IABS R2, R4.reuse ;  /* 0x0000000400027213 */ /* 0x080fe20000000000 */
[----:B------:R-:W0:Y:S01]  /*00a0*/  LDC R3, c[0x0][0x390] ;  /* 0x0000e400ff037b82 */ /* 0x000e220000000800 */
[----:B------:R-:W1:Y:S01]  /*00b0*/  LDCU UR4, c[0x0][0x370] ;  /* 0x00006e00ff0477ac */ /* 0x000e620008000800 */
[----:B------:R-:W-:Y:S01]  /*00c0*/  ISETP.NE.AND P0, PT, R4, RZ, PT ;  /* 0x000000ff0400720c */ /* 0x000fe20003f05270 */
[----:B------:R-:W2:Y:S01]  /*00d0*/  I2F.RP R5, R2 ;  /* 0x0000000200057306 */ /* 0x000ea20000209400 */
[----:B------:R-:W-:Y:S01]  /*00e0*/  LOP3.LUT R10, RZ, R4, RZ, 0x33, !PT ;  /* 0x00000004ff0a7212 */ /* 0x000fe200078e33ff */
[----:B------:R-:W3:Y:S01]  /*00f0*/  LDCU.64 UR6, c[0x0][0x358] ;  /* 0x00006b00ff0677ac */ /* 0x000ee20008000a00 */
[----:B------:R-:W4:Y:S05]  /*0100*/  LDCU.128 UR8, c[0x0][0x380] ;  /* 0x00007000ff0877ac */ /* 0x000f2a0008000c00 */
[----:B--2---:R-:W2:Y:S02]  /*0110*/  MUFU.RCP R5, R5 ;  /* 0x0000000500057308 */ /* 0x004ea40000001000 */
[----:B--2---:R-:W-:-:S06]  /*0120*/  VIADD R6, R5, 0xffffffe ;  /* 0x0ffffffe05067836 */ /* 0x004fcc0000000000 */
[----:B------:R2:W5:Y:S02]  /*0130*/  F2I.FTZ.U32.TRUNC.NTZ R7, R6 ;  /* 0x0000000600077305 */ /* 0x000564000021f000 */
[----:B--2---:R-:W-:Y:S02]  /*0140*/  IMAD.MOV.U32 R6, RZ, RZ, RZ ;  /* 0x000000ffff067224 */ /* 0x004fe400078e00ff */
[----:B-----5:R-:W-:-:S04]  /*0150*/  IMAD.MOV R11, RZ, RZ, -R7 ;  /* 0x000000ffff0b7224 */ /* 0x020fc800078e0a07 */
[----:B------:R-:W-:-:S04]  /*0160*/  IMAD R11, R11, R2, RZ ;  /* 0x000000020b0b7224 */ /* 0x000fc800078e02ff */
[----:B------:R-:W-:-:S04]  /*0170*/  IMAD.HI.U32 R7, R7, R11, R6 ;  /* 0x0000000b07077227 */ /* 0x000fc800078e0006 */
[----:B01-34-:R-:W-:-:S07]  /*0180*/  IMAD R6, R8, UR4, RZ ;  /* 0x0000000408067c24 */ /* 0x01bfce000f8e02ff */
.L_x_9:
[----:B0-----:R-:W-:-:S04]  /*0190*/  IADD3 R4, P1, PT, R9, UR8, RZ ;  /* 0x0000000809047c10 */ /* 0x001fc8000ff3e0ff */
[----:B------:R-:W-:-:S05]  /*01a0*/  LEA.HI.X.SX32 R5, R9, UR9, 0x1, P1 ;  /* 0x0000000909057c11 */ /* 0x000fca00088f0eff */
[----:B------:R0:W2:Y:S01]  /*01b0*/  LDG.E.U8 R13, desc[UR6][R4.64] ;  /* 0x00000006040d7981 */ /* 0x0000a2000c1e1100 */
[----:B------:R-:W-:Y:S02]  /*01c0*/  IABS R12, R9 ;  /* 0x00000009000c7213 */ /* 0x000fe40000000000 */
[----:B------:R-:W-:Y:S02]  /*01d0*/  IABS R14, R3 ;  /* 0x00000003000e7213 */ /* 0x000fe40000000000 */
[----:B------:R-:W-:Y:S01]  /*01e0*/  ISETP.GE.AND P2, PT, R9, RZ, PT ;  /* 0x000000ff0900720c */ /* 0x000fe20003f46270 */
[----:B------:R-:W-:-:S04]  /*01f0*/  IMAD.HI.U32 R8, R7, R12, RZ ;  /* 0x0000000c07087227 */ /* 0x000fc800078e00ff */
[----:B------:R-:W-:-:S04]  /*0200*/  IMAD.MOV R11, RZ, RZ, -R8 ;  /* 0x000000ffff0b7224 */ /* 0x000fc800078e0a08 */
[----:B------:R-:W-:-:S05]  /*0210*/  IMAD R11, R14, R11, R12 ;  /* 0x0000000b0e0b7224 */ /* 0x000fca00078e020c */
[----:B------:R-:W-:-:S13]  /*0220*/  ISETP.GT.U32.AND P1, PT, R2, R11, PT ;  /* 0x0000000b0200720c */ /* 0x000fda0003f24070 */
[----:B------:R-:W-:-:S05]  /*0230*/  @!P1 IMAD.IADD R11, R11, 0x1, -R14 ;  /* 0x000000010b0b9824 */ /* 0x000fca00078e0a0e */
[----:B------:R-:W-:-:S13]  /*0240*/  ISETP.GT.U32.AND P1, PT, R2, R11, PT ;  /* 0x0000000b0200720c */ /* 0x000fda0003f24070 */
[----:B------:R-:W-:-:S04]  /*0250*/  @!P1 IMAD.IADD R11, R11, 0x1, -R14 ;  /* 0x000000010b0b9824 */ /* 0x000fc800078e0a0e */
[----:B------:R-:W-:-:S05]  /*0260*/  @!P2 IMAD.MOV R11, RZ, RZ, -R11 ;  /* 0x000000ffff0ba224 */ /* 0x000fca00078e0a0b */
[----:B0-----:R-:W-:-:S05]  /*0270*/  SEL R4, R10, R11, !P0 ;  /* 0x0000000b0a047207 */ /* 0x001fca0004000000 */
[----:B------:R-:W-:Y:S01]  /*0280*/  IMAD.IADD R8, R9, 0x1, -R4 ;  /* 0x0000000109087824 */ /* 0x000fe200078e0a04 */
[----:B------:R-:W-:Y:S01]  /*0290*/  LOP3.LUT R4, RZ, R4, RZ, 0x33, !PT ;  /* 0x00000004ff047212 */ /* 0x000fe200078e33ff */
[----:B------:R-:W-:-:S03]  /*02a0*/  IMAD.IADD R9, R6, 0x1, R9 ;  /* 0x0000000106097824 */ /* 0x000fc600078e0209 */
[----:B------:R-:W-:-:S04]  /*02b0*/  IADD3 R8, PT, PT, R8, R3, R4 ;  /* 0x0000000308087210 */ /* 0x000fc80007ffe004 */
[----:B------:R-:W-:-:S04]  /*02c0*/  IADD3 R4, P1, PT, R8, UR10, RZ ;  /* 0x0000000a08047c10 */ /* 0x000fc8000ff3e0ff */
[----:B------:R-:W-:Y:S02]  /*02d0*/  LEA.HI.X.SX32 R5, R8, UR11, 0x1, P1 ;  /* 0x0000000b08057c11 */ /* 0x000fe400088f0eff */
[----:B------:R-:W-:-:S03]  /*02e0*/  ISETP.GE.AND P1, PT, R9, R0, PT ;  /* 0x000000000900720c */ /* 0x000fc60003f26270 */
[----:B--2---:R0:W-:Y:S10]  /*02f0*/  STG.E.U8 desc[UR6][R4.64], R13 ;  /* 0x0000000d04007986 */ /* 0x0041f4000c101106 */
[----:B------:R-:W-:Y:S05]  /*0300*/  @!P1 BRA `(.L_x_9) ;  /* 0xfffffffc00a09947 */ /* 0x000fea000383ffff */
[----:B------:R-:W-:Y:S05]  /*0310*/  EXIT ;  /* 0x000000000000794d */ /* 0x000fea0003800000 */
.L_x_10:
        /* <DEDUP_REMOVED lines=14> */
.L_x_50:


//--------------------- .text._Z16FlipXKernel_1024PhS_ii --------------------------
	.section	.text._Z16FlipXKernel_1024PhS_ii,"ax",@progbits
	.align	128
        .global         _Z16FlipXKernel_1024PhS_ii
        .type           _Z16FlipXKernel_1024PhS_ii,@function
        .size           _Z16FlipXKernel_1024PhS_ii,(.L_x_51 - _Z16FlipXKernel_1024PhS_ii)
        .other          _Z16FlipXKernel_1024PhS_ii,@"STO_CUDA_ENTRY STV_DEFAULT"
_Z16FlipXKernel_1024PhS_ii:
.text._Z16FlipXKernel_1024PhS_ii:
[----:B------:R-:W-:Y:S01]  /*0000*/  LDC R1, c[0x0][0x37c] ;  /* 0x0000df00ff017b82 */ /* 0x000fe20000000800 */
[----:B------:R-:W0:Y:S07]  /*0010*/  S2R R5, SR_TID.X ;  /* 0x0000000000057919 */ /* 0x000e2e0000002100 */
[----:B------:R-:W0:Y:S01]  /*0020*/  S2UR UR4, SR_CTAID.X ;  /* 0x00000000000479c3 */ /* 0x000e220000002500 */
[----:B------:R-:W1:Y:S07]  /*0030*/  LDCU.64 UR6, c[0x0][0x390] ;  /* 0x00007200ff0677ac */ /* 0x000e6e0008000a00 */
[----:B------:R-:W0:Y:S01]  /*0040*/  LDC R2, c[0x0][0x360] ;  /* 0x0000d800ff027b82 */ /* 0x000e220000000800 */
[----:B------:R-:W2:Y:S01]  /*0050*/  LDCU UR5, c[0x0][0x370] ;  /* 0x00006e00ff0577ac */ /* 0x000ea20008000800 */
[----:B-1----:R-:W-:-:S04]  /*0060*/  IMAD.U32 R4, RZ, RZ, UR6 ;  /* 0x00000006ff047e24 */ /* 0x002fc8000f8e00ff */
[----:B------:R-:W-:Y:S02]  /*0070*/  IMAD R0, R4, UR7, RZ ;  /* 0x0000000704007c24 */ /* 0x000fe4000f8e02ff */
[C---:B0-----:R-:W-:Y:S02]  /*0080*/  IMAD R5, R2.reuse, UR4, R5 ;  /* 0x0000000402057c24 */ /* 0x041fe4000f8e0205 */
[----:B--2---:R-:W-:-:S03]  /*0090*/  IMAD R2, R2, UR5, RZ ;  /* 0x0000000502027c24 */ /* 0x004fc6000f8e02ff */
[----:B------:R-:W-:-:S13]  /*00a0*/  ISETP.GE.AND P0, PT, R5, R0, PT ;  /* 0x000000000500720c */ /* 0x000fda0003f06270 */
[----:B------:R-:W-:Y:S05]  /*00b0*/  @P0 EXIT ;  /* 0x000000000000094d */ /* 0x000fea0003800000 */
[----:B------:R-:W0:Y:S01]  /*00c0*/  I2F.U32.RP R10, R2 ;  /* 0x00000002000a7306 */ /* 0x000e220000209000 */
[C---:B------:R-:W-:Y:S01]  /*00d0*/  IMAD.IADD R3, R2.reuse, 0x1, R5 ;  /* 0x0000000102037824 */ /* 0x040fe200078e0205 */
[----:B------:R-:W-:Y:S01]  /*00e0*/  ISETP.NE.U32.AND P2, PT, R2, RZ, PT ;  /* 0x000000ff0200720c */ /* 0x000fe20003f45070 */
[----:B------:R-:W-:Y:S01]  /*00f0*/  IMAD.MOV R11, RZ, RZ, -R2 ;  /* 0x000000ffff0b7224 */ /* 0x000fe200078e0a02 */
[----:B------:R-:W1:Y:S01]  /*0100*/  LDCU.64 UR4, c[0x0][0x358] ;  /* 0x00006b00ff0477ac */ /* 0x000e620008000a00 */
[----:B------:R-:W-:Y:S01]  /*0110*/  BSSY.RECONVERGENT B0, `(.L_x_11) ;  /* 0x0000048000007945 */ /* 0x000fe20003800200 */
[----:B------:R-:W-:Y:S02]  /*0120*/  ISETP.GE.AND P0, PT, R3, R0, PT ;  /* 0x000000000300720c */ /* 0x000fe40003f06270 */
[-C--:B------:R-:W-:Y:S01]  /*0130*/  VIMNMX R8, PT, PT, R0, R3.reuse, !PT ;  /* 0x0000000300087248 */ /* 0x080fe20007fe0100 */
[----:B------:R-:W2:Y:S01]  /*0140*/  LDCU UR7, c[0x0][0x390] ;  /* 0x00007200ff0777ac */ /* 0x000ea20008000800 */
[----:B------:R-:W-:Y:S01]  /*0150*/  SEL R9, RZ, 0x1, P0 ;  /* 0x00000001ff097807 */ /* 0x000fe20000000000 */
[----:B------:R-:W3:Y:S03]  /*0160*/  LDCU UR6, c[0x0][0x394] ;  /* 0x00007280ff0677ac */ /* 0x000ee60008000800 */
[----:B------:R-:W-:Y:S01]  /*0170*/  IADD3 R3, PT, PT, R8, -R3, -R9 ;  /* 0x8000000308037210 */ /* 0x000fe20007ffe809 */
[----:B0-----:R-:W0:Y:S01]  /*0180*/  MUFU.RCP R10, R10 ;  /* 0x0000000a000a7308 */ /* 0x001e220000001000 */
[----:B------:R-:W4:Y:S01]  /*0190*/  LDCU.128 UR8, c[0x0][0x380] ;  /* 0x00007000ff0877ac */ /* 0x000f220008000c00 */
[----:B0-----:R-:W-:-:S06]  /*01a0*/  VIADD R6, R10, 0xffffffe ;  /* 0x0ffffffe0a067836 */ /* 0x001fcc0000000000 */
[----:B------:R0:W5:Y:S02]  /*01b0*/  F2I.FTZ.U32.TRUNC.NTZ R7, R6 ;  /* 0x0000000600077305 */ /* 0x000164000021f000 */
[----:B0-----:R-:W-:Y:S02]  /*01c0*/  IMAD.MOV.U32 R6, RZ, RZ, RZ ;  /* 0x000000ffff067224 */ /* 0x001fe400078e00ff */
[----:B-----5:R-:W-:-:S04]  /*01d0*/  IMAD R11, R11, R7, RZ ;  /* 0x000000070b0b7224 */ /* 0x020fc800078e02ff */
[----:B------:R-:W-:-:S06]  /*01e0*/  IMAD.HI.U32 R10, R7, R11, R6 ;  /* 0x0000000b070a7227 */ /* 0x000fcc00078e0006 */
[----:B------:R-:W-:-:S05]  /*01f0*/  IMAD.HI.U32 R10, R10, R3, RZ ;  /* 0x000000030a0a7227 */ /* 0x000fca00078e00ff */
[----:B------:R-:W-:-:S05]  /*0200*/  IADD3 R6, PT, PT, -R10, RZ, RZ ;  /* 0x000000ff0a067210 */ /* 0x000fca0007ffe1ff */
[----:B------:R-:W-:-:S05]  /*0210*/  IMAD R3, R2, R6, R3 ;  /* 0x0000000602037224 */ /* 0x000fca00078e0203 */
[----:B------:R-:W-:-:S13]  /*0220*/  ISETP.GE.U32.AND P0, PT, R3, R2, PT ;  /* 0x000000020300720c */ /* 0x000fda0003f06070 */
[----:B------:R-:W-:Y:S02]  /*0230*/  @P0 IMAD.IADD R3, R3, 0x1, -R2 ;  /* 0x0000000103030824 */ /* 0x000fe400078e0a02 */
[----:B------:R-:W-:-:S03]  /*0240*/  @P0 VIADD R10, R10, 0x1 ;  /* 0x000000010a0a0836 */ /* 0x000fc60000000000 */
[----:B------:R-:W-:-:S13]  /*0250*/  ISETP.GE.U32.AND P1, PT, R3, R2, PT ;  /* 0x000000020300720c */ /* 0x000fda0003f26070 */
[----:B------:R-:W-:Y:S01]  /*0260*/  @P1 VIADD R10, R10, 0x1 ;  /* 0x000000010a0a1836 */ /* 0x000fe20000000000 */
[----:B------:R-:W-:-:S05]  /*0270*/  @!P2 LOP3.LUT R10, RZ, R2, RZ, 0x33, !PT ;  /* 0x00000002ff0aa212 */ /* 0x000fca00078e33ff */
[----:B------:R-:W-:-:S05]  /*0280*/  IMAD.IADD R6, R9, 0x1, R10 ;  /* 0x0000000109067824 */ /* 0x000fca00078e020a */
[C---:B------:R-:W-:Y:S02]  /*0290*/  LOP3.LUT R3, R6.reuse, 0x3, RZ, 0xc0, !PT ;  /* 0x0000000306037812 */ /* 0x040fe400078ec0ff */
[----:B------:R-:W-:Y:S02]  /*02a0*/  ISETP.GE.U32.AND P0, PT, R6, 0x3, PT ;  /* 0x000000030600780c */ /* 0x000fe40003f06070 */
[----:B------:R-:W-:-:S13]  /*02b0*/  ISETP.NE.AND P1, PT, R3, 0x3, PT ;  /* 0x000000030300780c */ /* 0x000fda0003f25270 */
[----:B-1234-:R-:W-:Y:S05]  /*02c0*/  @!P1 BRA `(.L_x_12) ;  /* 0x0000000000b09947 */ /* 0x01efea0003800000 */
[-C--:B------:R-:W-:Y:S01]  /*02d0*/  IABS R3, R4.reuse ;  /* 0x0000000400037213 */ /* 0x080fe20000000000 */
[----:B------:R-:W-:Y:S01]  /*02e0*/  VIADD R6, R6, 0x1 ;  /* 0x0000000106067836 */ /* 0x000fe20000000000 */
[----:B------:R-:W-:Y:S02]  /*02f0*/  ISETP.NE.AND P1, PT, R4, RZ, PT ;  /* 0x000000ff0400720c */ /* 0x000fe40003f25270 */
[----:B------:R-:W0:Y:S01]  /*0300*/  I2F.RP R9, R3 ;  /* 0x0000000300097306 */ /* 0x000e220000209400 */
[----:B------:R-:W-:-:S07]  /*0310*/  LOP3.LUT R14, RZ, R4, RZ, 0x33, !PT ;  /* 0x00000004ff0e7212 */ /* 0x000fce00078e33ff */
[----:B0-----:R-:W0:Y:S02]  /*0320*/  MUFU.RCP R9, R9 ;  /* 0x0000000900097308 */ /* 0x001e240000001000 */
[----:B0-----:R-:W-:-:S06]  /*0330*/  VIADD R7, R9, 0xffffffe ;  /* 0x0ffffffe09077836 */ /* 0x001fcc0000000000 */
[----:B------:R-:W0:Y:S02]  /*0340*/  F2I.FTZ.U32.TRUNC.NTZ R7, R7 ;  /* 0x0000000700077305 */ /* 0x000e24000021f000 */
[----:B0-----:R-:W-:-:S05]  /*0350*/  IADD3 R8, PT, PT, RZ, -R7, RZ ;  /* 0x80000007ff087210 */ /* 0x001fca0007ffe0ff */
[----:B------:R-:W-:Y:S01]  /*0360*/  IMAD R11, R8, R3, RZ ;  /* 0x00000003080b7224 */ /* 0x000fe200078e02ff */
[----:B------:R-:W-:Y:S01]  /*0370*/  LOP3.LUT R8, R6, 0x3, RZ, 0xc0, !PT ;  /* 0x0000000306087812 */ /* 0x000fe200078ec0ff */
[----:B------:R-:W-:-:S04]  /*0380*/  IMAD.MOV.U32 R6, RZ, RZ, RZ ;  /* 0x000000ffff067224 */ /* 0x000fc800078e00ff */
[----:B------:R-:W-:-:S04]  /*0390*/  IMAD.HI.U32 R10, R7, R11, R6 ;  /* 0x0000000b070a7227 */ /* 0x000fc800078e0006 */
[----:B------:R-:W-:-:S07]  /*03a0*/  IMAD.MOV R8, RZ, RZ, -R8 ;  /* 0x000000ffff087224 */ /* 0x000fce00078e0a08 */
.L_x_13:
[----:B0-----:R-:W-:-:S04]  /*03b0*/  IADD3 R6, P2, PT, R5, UR8, RZ ;  /* 0x0000000805067c10 */ /* 0x001fc8000ff5e0ff */
[----:B------:R-:W-:-:S05]  /*03c0*/  LEA.HI.X.SX32 R7, R5, UR9, 0x1, P2 ;  /* 0x0000000905077c11 */ /* 0x000fca00090f0eff */
[----:B------:R0:W2:Y:S01]  /*03d0*/  LDG.E.U8 R11, desc[UR4][R6.64] ;  /* 0x00000004060b7981 */ /* 0x0000a2000c1e1100 */
[----:B------:R-:W-:Y:S01]  /*03e0*/  IABS R13, R5 ;  /* 0x00000005000d7213 */ /* 0x000fe20000000000 */
[----:B------:R-:W-:Y:S01]  /*03f0*/  IMAD.U32 R4, RZ, RZ, UR7 ;  /* 0x00000007ff047e24 */ /* 0x000fe2000f8e00ff */
[----:B------:R-:W-:-:S03]  /*0400*/  IADD3 R8, PT, PT, R8, 0x1, RZ ;  /* 0x0000000108087810 */ /* 0x000fc60007ffe0ff */
[----:B------:R-:W-:Y:S01]  /*0410*/  IMAD.HI.U32 R9, R10, R13, RZ ;  /* 0x0000000d0a097227 */ /* 0x000fe200078e00ff */
[----:B------:R-:W-:-:S03]  /*0420*/  IABS R15, R4 ;  /* 0x00000004000f7213 */ /* 0x000fc60000000000 */
[----:B------:R-:W-:Y:S01]  /*0430*/  IMAD.MOV R12, RZ, RZ, -R9 ;  /* 0x000000ffff0c7224 */ /* 0x000fe200078e0a09 */
[----:B0-----:R-:W-:-:S03]  /*0440*/  LOP3.LUT R6, R5, R4, RZ, 0x3c, !PT ;  /* 0x0000000405067212 */ /* 0x001fc600078e3cff */
[----:B------:R-:W-:Y:S01]  /*0450*/  IMAD R12, R15, R12, R13 ;  /* 0x0000000c0f0c7224 */ /* 0x000fe200078e020d */
[----:B------:R-:W-:-:S04]  /*0460*/  ISETP.GE.AND P4, PT, R6, RZ, PT ;  /* 0x000000ff0600720c */ /* 0x000fc80003f86270 */
[----:B------:R-:W-:-:S13]  /*0470*/  ISETP.GT.U32.AND P3, PT, R3, R12, PT ;  /* 0x0000000c0300720c */ /* 0x000fda0003f64070 */
[----:B------:R-:W-:Y:S01]  /*0480*/  @!P3 IADD3 R12, PT, PT, R12, -R15, RZ ;  /* 0x8000000f0c0cb210 */ /* 0x000fe20007ffe0ff */
[----:B------:R-:W-:-:S03]  /*0490*/  @!P3 VIADD R9, R9, 0x1 ;  /* 0x000000010909b836 */ /* 0x000fc60000000000 */
[----:B------:R-:W-:-:S13]  /*04a0*/  ISETP.GE.U32.AND P2, PT, R12, R3, PT ;  /* 0x000000030c00720c */ /* 0x000fda0003f46070 */
[----:B------:R-:W-:-:S04]  /*04b0*/  @P2 VIADD R9, R9, 0x1 ;  /* 0x0000000109092836 */ /* 0x000fc80000000000 */
[----:B------:R-:W-:-:S05]  /*04c0*/  @!P4 IMAD.MOV R9, RZ, RZ, -R9 ;  /* 0x000000ffff09c224 */ /* 0x000fca00078e0a09 */
[----:B------:R-:W-:-:S05]  /*04d0*/  SEL R9, R14, R9, !P1 ;  /* 0x000000090e097207 */ /* 0x000fca0004800000 */
[----:B------:R-:W-:Y:S01]  /*04e0*/  IMAD.MOV R7, RZ, RZ, -R9 ;  /* 0x000000ffff077224 */ /* 0x000fe200078e0a09 */
[----:B------:R-:W-:-:S03]  /*04f0*/  LOP3.LUT R9, RZ, R9, RZ, 0x33, !PT ;  /* 0x00000009ff097212 */ /* 0x000fc600078e33ff */
[--C-:B------:R-:W-:Y:S02]  /*0500*/  IMAD R7, R4, R7, R5.reuse ;  /* 0x0000000704077224 */ /* 0x100fe400078e0205 */
[----:B------:R-:W-:Y:S02]  /*0510*/  VIADD R9, R9, UR6 ;  /* 0x0000000609097c36 */ /* 0x000fe40008000000 */
[----:B------:R-:W-:Y:S02]  /*0520*/  IMAD.IADD R5, R2, 0x1, R5 ;  /* 0x0000000102057824 */ /* 0x000fe400078e0205 */
[----:B------:R-:W-:-:S05]  /*0530*/  IMAD R7, R9, R4, R7 ;  /* 0x0000000409077224 */ /* 0x000fca00078e0207 */
[----:B------:R-:W-:-:S04]  /*0540*/  IADD3 R6, P2, PT, R7, UR10, RZ ;  /* 0x0000000a07067c10 */ /* 0x000fc8000ff5e0ff */
[----:B------:R-:W-:Y:S02]  /*0550*/  LEA.HI.X.SX32 R7, R7, UR11, 0x1, P2 ;  /* 0x0000000b07077c11 */ /* 0x000fe400090f0eff */
[----:B------:R-:W-:-:S03]  /*0560*/  ISETP.NE.AND P2, PT, R8, RZ, PT ;  /* 0x000000ff0800720c */ /* 0x000fc60003f45270 */
[----:B--2---:R0:W-:Y:S10]  /*0570*/  STG.E.U8 desc[UR4][R6.64], R11 ;  /* 0x0000000b06007986 */ /* 0x0041f4000c101104 */
[----:B------:R-:W-:Y:S05]  /*0580*/  @P2 BRA `(.L_x_13) ;  /* 0xfffffffc00882947 */ /* 0x000fea000383ffff */
.L_x_12:
[----:B------:R-:W-:Y:S05]  /*0590*/  BSYNC.RECONVERGENT B0 ;  /* 0x0000000000007941 */ /* 0x000fea0003800200 */
.L_x_11:
[----:B------:R-:W-:Y:S05]  /*05a0*/  @!P0 EXIT ;  /* 0x000000000000894d */ /* 0x000fea0003800000 */
[----:B0-----:R-:W-:Y:S01]  /*05b0*/  IABS R7, R4 ;  /* 0x0000000400077213 */ /* 0x001fe20000000000 */
[----:B------:R-:W0:Y:S01]  /*05c0*/  LDC R3, c[0x0][0x390] ;  /* 0x0000e400ff037b82 */ /* 0x000e220000000800 */
[----:B------:R-:W-:Y:S01]  /*05d0*/  IMAD.MOV.U32 R8, RZ, RZ, RZ ;  /* 0x000000ffff087224 */ /* 0x000fe200078e00ff */
[----:B------:R-:W1:Y:S01]  /*05e0*/  LDCU UR6, c[0x0][0x394] ;  /* 0x00007280ff0677ac */ /* 0x000e620008000800 */
[----:B------:R-:W2:Y:S01]  /*05f0*/  I2F.RP R4, R7 ;  /* 0x0000000700047306 */ /* 0x000ea20000209400 */
[----:B------:R-:W3:Y:S07]  /*0600*/  LDCU.128 UR8, c[0x0][0x380] ;  /* 0x00007000ff0877ac */ /* 0x000eee0008000c00 */
[----:B--2---:R-:W2:Y:S02]  /*0610*/  MUFU.RCP R4, R4 ;  /* 0x0000000400047308 */ /* 0x004ea40000001000 */
[----:B--2---:R-:W-:-:S06]  /*0620*/  VIADD R9, R4, 0xffffffe ;  /* 0x0ffffffe04097836 */ /* 0x004fcc0000000000 */
[----:B------:R-:W2:Y:S02]  /*0630*/  F2I.FTZ.U32.TRUNC.NTZ R9, R9 ;  /* 0x0000000900097305 */ /* 0x000ea4000021f000 */
[----:B--2---:R-:W-:-:S04]  /*0640*/  IMAD.MOV R6, RZ, RZ, -R9 ;  /* 0x000000ffff067224 */ /* 0x004fc800078e0a09 */
[----:B------:R-:W-:-:S04]  /*0650*/  IMAD R11, R6, R7, RZ ;  /* 0x00000007060b7224 */ /* 0x000fc800078e02ff */
[----:B01-3--:R-:W-:-:S07]  /*0660*/  IMAD.HI.U32 R8, R9, R11, R8 ;  /* 0x0000000b09087227 */ /* 0x00bfce00078e0008 */
.L_x_14:
[----:B------:R-:W-:-:S04]  /*0670*/  IADD3 R10, P0, PT, R5, UR8, RZ ;  /* 0x00000008050a7c10 */ /* 0x000fc8000ff1e0ff */
[----:B------:R-:W-:-:S06]  /*0680*/  LEA.HI.X.SX32 R11, R5, UR9, 0x1, P0 ;  /* 0x00000009050b7c11 */ /* 0x000fcc00080f0eff */
[----:B0-----:R0:W2:Y:S01]  /*0690*/  LDG.E.U8 R11, desc[UR4][R10.64] ;  /* 0x000000040a0b7981 */ /* 0x0010a2000c1e1100 */
[----:B------:R-:W-:Y:S02]  /*06a0*/  IABS R9, R5 ;  /* 0x0000000500097213 */ /* 0x000fe40000000000 */
[----:B------:R-:W-:-:S03]  /*06b0*/  IABS R4, R3 ;  /* 0x0000000300047213 */ /* 0x000fc60000000000 */
[----:B------:R-:W-:-:S04]  /*06c0*/  IMAD.HI.U32 R8, R8, R9, RZ ;  /* 0x0000000908087227 */ /* 0x000fc800078e00ff */
[----:B------:R-:W-:-:S04]  /*06d0*/  IMAD.MOV R6, RZ, RZ, -R8 ;  /* 0x000000ffff067224 */ /* 0x000fc800078e0a08 */
[----:B------:R-:W-:-:S05]  /*06e0*/  IMAD R6, R4, R6, R9 ;  /* 0x0000000604067224 */ /* 0x000fca00078e0209 */
[----:B------:R-:W-:-:S13]  /*06f0*/  ISETP.GT.U32.AND P1, PT, R7, R6, PT ;  /* 0x000000060700720c */ /* 0x000fda0003f24070 */
[----:B------:R-:W-:Y:S01]  /*0700*/  @!P1 IADD3 R6, PT, PT, R6, -R4, RZ ;  /* 0x8000000406069210 */ /* 0x000fe20007ffe0ff */
[----:B------:R-:W-:-:S03]  /*0710*/  @!P1 VIADD R8, R8, 0x1 ;  /* 0x0000000108089836 */ /* 0x000fc60000000000 */
[----:B------:R-:W-:Y:S02]  /*0720*/  ISETP.GE.U32.AND P0, PT, R6, R7, PT ;  /* 0x000000070600720c */ /* 0x000fe40003f06070 */
[----:B------:R-:W-:-:S04]  /*0730*/  LOP3.LUT R6, R5, R3, RZ, 0x3c, !PT ;  /* 0x0000000305067212 */ /* 0x000fc800078e3cff */
[----:B------:R-:W-:Y:S02]  /*0740*/  ISETP.GE.AND P2, PT, R6, RZ, PT ;  /* 0x000000ff0600720c */ /* 0x000fe40003f46270 */
[----:B------:R-:W-:-:S05]  /*0750*/  LOP3.LUT R6, RZ, R3, RZ, 0x33, !PT ;  /* 0x00000003ff067212 */ /* 0x000fca00078e33ff */
[----:B------:R-:W-:Y:S01]  /*0760*/  @P0 VIADD R8, R8, 0x1 ;  /* 0x0000000108080836 */ /* 0x000fe20000000000 */
[----:B------:R-:W-:-:S05]  /*0770*/  ISETP.NE.AND P0, PT, R3, RZ, PT ;  /* 0x000000ff0300720c */ /* 0x000fca0003f05270 */
[----:B------:R-:W-:-:S05]  /*0780*/  @!P2 IMAD.MOV R8, RZ, RZ, -R8 ;  /* 0x000000ffff08a224 */ /* 0x000fca00078e0a08 */
[----:B------:R-:W-:-:S05]  /*0790*/  SEL R8, R6, R8, !P0 ;  /* 0x0000000806087207 */ /* 0x000fca0004000000 */
[----:B0-----:R-:W-:Y:S01]  /*07a0*/  IMAD.MOV R10, RZ, RZ, -R8 ;  /* 0x000000ffff0a7224 */ /* 0x001fe200078e0a08 */
[----:B------:R-:W-:-:S05]  /*07b0*/  LOP3.LUT R8, RZ, R8, RZ, 0x33, !PT ;  /* 0x00000008ff087212 */ /* 0x000fca00078e33ff */
[----:B------:R-:W-:Y:S02]  /*07c0*/  VIADD R7, R8, UR6 ;  /* 0x0000000608077c36 */ /* 0x000fe40008000000 */
[----:B------:R-:W-:Y:S01]  /*07d0*/  IMAD R8, R3, R10, R5 ;  /* 0x0000000a03087224 */ /* 0x000fe200078e0205 */
[----:B------:R-:W-:-:S03]  /*07e0*/  IADD3 R10, PT, PT, R2, R5, RZ ;  /* 0x00000005020a7210 */ /* 0x000fc60007ffe0ff */
[----:B------:R-:W-:Y:S01]  /*07f0*/  IMAD R7, R7, R3, R8 ;  /* 0x0000000307077224 */ /* 0x000fe200078e0208 */
[----:B------:R-:W-:-:S04]  /*0800*/  IADD3 R12, P2, PT, R10, UR8, RZ ;  /* 0x000000080a0c7c10 */ /* 0x000fc8000ff5e0ff */
[C---:B------:R-:W-:Y:S02]  /*0810*/  IADD3 R8, P1, PT, R7.reuse, UR10, RZ ;  /* 0x0000000a07087c10 */ /* 0x040fe4000ff3e0ff */
[----:B------:R-:W-:Y:S02]  /*0820*/  LEA.HI.X.SX32 R13, R10, UR9, 0x1, P2 ;  /* 0x000000090a0d7c11 */ /* 0x000fe400090f0eff */
[----:B------:R-:W-:Y:S01]  /*0830*/  LEA.HI.X.SX32 R9, R7, UR11, 0x1, P1 ;  /* 0x0000000b07097c11 */ /* 0x000fe200088f0eff */
[----:B------:R-:W0:Y:S08]  /*0840*/  I2F.RP R16, R4 ;  /* 0x0000000400107306 */ /* 0x000e300000209400 */
[----:B0-----:R-:W0:Y:S01]  /*0850*/  MUFU.RCP R16, R16 ;  /* 0x0000001000107308 */ /* 0x001e220000001000 */
[----:B--2---:R1:W-:Y:S04]  /*0860*/  STG.E.U8 desc[UR4][R8.64], R11 ;  /* 0x0000000b08007986 */ /* 0x0043e8000c101104 */
[----:B------:R2:W3:Y:S01]  /*0870*/  LDG.E.U8 R5, desc[UR4][R12.64] ;  /* 0x000000040c057981 */ /* 0x0004e2000c1e1100 */
[----:B0-----:R-:W-:Y:S01]  /*0880*/  VIADD R14, R16, 0xffffffe ;  /* 0x0ffffffe100e7836 */ /* 0x001fe20000000000 */
[----:B------:R-:W-:Y:S01]  /*0890*/  IABS R17, R10 ;  /* 0x0000000a00117213 */ /* 0x000fe20000000000 */
[----:B------:R-:W-:-:S02]  /*08a0*/  IMAD.IADD R16, R2, 0x1, R10 ;  /* 0x0000000102107824 */ /* 0x000fc400078e020a */
[----:B------:R0:W4:Y:S01]  /*08b0*/  F2I.FTZ.U32.TRUNC.NTZ R15, R14 ;  /* 0x0000000e000f7305 */ /* 0x000122000021f000 */
[----:B-1----:R-:W-:-:S04]  /*08c0*/  LOP3.LUT R11, R10, R3, RZ, 0x3c, !PT ;  /* 0x000000030a0b7212 */ /* 0x002fc800078e3cff */
[----:B------:R-:W-:Y:S01]  /*08d0*/  ISETP.GE.AND P3, PT, R11, RZ, PT ;  /* 0x000000ff0b00720c */ /* 0x000fe20003f66270 */
[----:B0-----:R-:W-:Y:S02]  /*08e0*/  IMAD.MOV.U32 R14, RZ, RZ, RZ ;  /* 0x000000ffff0e7224 */ /* 0x001fe400078e00ff */
[----:B----4-:R-:W-:-:S04]  /*08f0*/  IMAD.MOV R7, RZ, RZ, -R15 ;  /* 0x000000ffff077224 */ /* 0x010fc800078e0a0f */
[----:B------:R-:W-:-:S04]  /*0900*/  IMAD R7, R7, R4, RZ ;  /* 0x0000000407077224 */ /* 0x000fc800078e02ff */
[----:B------:R-:W-:-:S04]  /*0910*/  IMAD.HI.U32 R8, R15, R7, R14 ;  /* 0x000000070f087227 */ /* 0x000fc800078e000e */
[----:B------:R-:W-:-:S04]  /*0920*/  IMAD.MOV.U32 R7, RZ, RZ, R17 ;  /* 0x000000ffff077224 */ /* 0x000fc800078e0011 */
[----:B------:R-:W-:-:S04]  /*0930*/  IMAD.HI.U32 R9, R8, R7, RZ ;  /* 0x0000000708097227 */ /* 0x000fc800078e00ff */
[----:B--2---:R-:W-:-:S04]  /*0940*/  IMAD.MOV R12, RZ, RZ, -R9 ;  /* 0x000000ffff0c7224 */ /* 0x004fc800078e0a09 */
[----:B------:R-:W-:Y:S01]  /*0950*/  IMAD R12, R4, R12, R7 ;  /* 0x0000000c040c7224 */ /* 0x000fe200078e0207 */
[----:B------:R-:W-:-:S04]  /*0960*/  MOV R7, R4 ;  /* 0x0000000400077202 */ /* 0x000fc80000000f00 */
[----:B------:R-:W-:-:S13]  /*0970*/  ISETP.GT.U32.AND P2, PT, R7, R12, PT ;  /* 0x0000000c0700720c */ /* 0x000fda0003f44070 */
[----:B------:R-:W-:Y:S02]  /*0980*/  @!P2 IMAD.IADD R12, R12, 0x1, -R4 ;  /* 0x000000010c0ca824 */ /* 0x000fe400078e0a04 */
[----:B------:R-:W-:-:S03]  /*0990*/  @!P2 VIADD R9, R9, 0x1 ;  /* 0x000000010909a836 */ /* 0x000fc60000000000 */
[----:B------:R-:W-:-:S13]  /*09a0*/  ISETP.GE.U32.AND P1, PT, R12, R7, PT ;  /* 0x000000070c00720c */ /* 0x000fda0003f26070 */
[----:B------:R-:W-:-:S04]  /*09b0*/  @P1 VIADD R9, R9, 0x1 ;  /* 0x0000000109091836 */ /* 0x000fc80000000000 */
[----:B------:R-:W-:-:S05]  /*09c0*/  @!P3 IMAD.MOV R9, RZ, RZ, -R9 ;  /* 0x000000ffff09b224 */ /* 0x000fca00078e0a09 */
[----:B------:R-:W-:-:S04]  /*09d0*/  SEL R9, R6, R9, !P0 ;  /* 0x0000000906097207 */ /* 0x000fc80004000000 */
[----:B------:R-:W-:Y:S02]  /*09e0*/  IADD3 R12, PT, PT, -R9, RZ, RZ ;  /* 0x000000ff090c7210 */ /* 0x000fe40007ffe1ff */
[----:B------:R-:W-:-:S03]  /*09f0*/  LOP3.LUT R9, RZ, R9, RZ, 0x33, !PT ;  /* 0x00000009ff097212 */ /* 0x000fc600078e33ff */
[----:B------:R-:W-:Y:S02]  /*0a00*/  IMAD R12, R3, R12, R10 ;  /* 0x0000000c030c7224 */ /* 0x000fe400078e020a */
[----:B------:R-:W-:-:S04]  /*0a10*/  VIADD R9, R9, UR6 ;  /* 0x0000000609097c36 */ /* 0x000fc80008000000 */
[----:B------:R-:W-:Y:S01]  /*0a20*/  IMAD R9, R9, R3, R12 ;  /* 0x0000000309097224 */ /* 0x000fe200078e020c */
[----:B------:R-:W-:-:S04]  /*0a30*/  IADD3 R12, P2, PT, R16, UR8, RZ ;  /* 0x00000008100c7c10 */ /* 0x000fc8000ff5e0ff */
[C---:B------:R-:W-:Y:S02]  /*0a40*/  IADD3 R10, P1, PT, R9.reuse, UR10, RZ ;  /* 0x0000000a090a7c10 */ /* 0x040fe4000ff3e0ff */
[----:B------:R-:W-:Y:S02]  /*0a50*/  LEA.HI.X.SX32 R13, R16, UR9, 0x1, P2 ;  /* 0x00000009100d7c11 */ /* 0x000fe400090f0eff */
[----:B------:R-:W-:-:S05]  /*0a60*/  LEA.HI.X.SX32 R11, R9, UR11, 0x1, P1 ;  /* 0x0000000b090b7c11 */ /* 0x000fca00088f0eff */
[----:B---3--:R0:W-:Y:S04]  /*0a70*/  STG.E.U8 desc[UR4][R10.64], R5 ;  /* 0x000000050a007986 */ /* 0x0081e8000c101104 */
[----:B------:R1:W2:Y:S01]  /*0a80*/  LDG.E.U8 R17, desc[UR4][R12.64] ;  /* 0x000000040c117981 */ /* 0x0002a2000c1e1100 */
[----:B------:R-:W-:-:S05]  /*0a90*/  IABS R15, R16 ;  /* 0x00000010000f7213 */ /* 0x000fca0000000000 */
[----:B------:R-:W-:Y:S01]  /*0aa0*/  IMAD.HI.U32 R9, R8, R15, RZ ;  /* 0x0000000f08097227 */ /* 0x000fe200078e00ff */
[----:B0-----:R-:W-:-:S03]  /*0ab0*/  IADD3 R10, PT, PT, R2, R16, RZ ;  /* 0x00000010020a7210 */ /* 0x001fc60007ffe0ff */
[----:B------:R-:W-:-:S04]  /*0ac0*/  IMAD.MOV R14, RZ, RZ, -R9 ;  /* 0x000000ffff0e7224 */ /* 0x000fc800078e0a09 */
[----:B------:R-:W-:-:S05]  /*0ad0*/  IMAD R14, R4, R14, R15 ;  /* 0x0000000e040e7224 */ /* 0x000fca00078e020f */
[----:B------:R-:W-:-:S13]  /*0ae0*/  ISETP.GT.U32.AND P2, PT, R7, R14, PT ;  /* 0x0000000e0700720c */ /* 0x000fda0003f44070 */
[----:B------:R-:W-:Y:S01]  /*0af0*/  @!P2 IMAD.IADD R14, R14, 0x1, -R4 ;  /* 0x000000010e0ea824 */ /* 0x000fe200078e0a04 */
[----:B------:R-:W-:-:S04]  /*0b00*/  @!P2 IADD3 R9, PT, PT, R9, 0x1, RZ ;  /* 0x000000010909a810 */ /* 0x000fc80007ffe0ff */
[----:B------:R-:W-:Y:S02]  /*0b10*/  ISETP.GE.U32.AND P1, PT, R14, R7, PT ;  /* 0x000000070e00720c */ /* 0x000fe40003f26070 */
[----:B------:R-:W-:-:S04]  /*0b20*/  LOP3.LUT R14, R16, R3, RZ, 0x3c, !PT ;  /* 0x00000003100e7212 */ /* 0x000fc800078e3cff */
[----:B------:R-:W-:Y:S02]  /*0b30*/  ISETP.GE.AND P3, PT, R14, RZ, PT ;  /* 0x000000ff0e00720c */ /* 0x000fe40003f66270 */
[----:B------:R-:W-:-:S04]  /*0b40*/  IADD3 R14, P2, PT, R10, UR8, RZ ;  /* 0x000000080a0e7c10 */ /* 0x000fc8000ff5e0ff */
[----:B------:R-:W-:Y:S01]  /*0b50*/  LEA.HI.X.SX32 R15, R10, UR9, 0x1, P2 ;  /* 0x000000090a0f7c11 */ /* 0x000fe200090f0eff */
[----:B------:R-:W-:-:S06]  /*0b60*/  @P1 VIADD R9, R9, 0x1 ;  /* 0x0000000109091836 */ /* 0x000fcc0000000000 */
[----:B------:R-:W-:-:S05]  /*0b70*/  @!P3 IMAD.MOV R9, RZ, RZ, -R9 ;  /* 0x000000ffff09b224 */ /* 0x000fca00078e0a09 */
[----:B------:R-:W-:-:S05]  /*0b80*/  SEL R9, R6, R9, !P0 ;  /* 0x0000000906097207 */ /* 0x000fca0004000000 */
[----:B-1----:R-:W-:Y:S01]  /*0b90*/  IMAD.MOV R12, RZ, RZ, -R9 ;  /* 0x000000ffff0c7224 */ /* 0x002fe200078e0a09 */
[----:B------:R-:W-:-:S03]  /*0ba0*/  LOP3.LUT R9, RZ, R9, RZ, 0x33, !PT ;  /* 0x00000009ff097212 */ /* 0x000fc600078e33ff */
[----:B------:R-:W-:Y:S02]  /*0bb0*/  IMAD R12, R3, R12, R16 ;  /* 0x0000000c030c7224 */ /* 0x000fe400078e0210 */
[----:B------:R-:W-:-:S04]  /*0bc0*/  VIADD R9, R9, UR6 ;  /* 0x0000000609097c36 */ /* 0x000fc80008000000 */
[----:B------:R-:W-:-:S05]  /*0bd0*/  IMAD R9, R9, R3, R12 ;  /* 0x0000000309097224 */ /* 0x000fca00078e020c */
[----:B------:R-:W-:-:S04]  /*0be0*/  IADD3 R12, P1, PT, R9, UR10, RZ ;  /* 0x0000000a090c7c10 */ /* 0x000fc8000ff3e0ff */
[----:B------:R-:W-:-:S05]  /*0bf0*/  LEA.HI.X.SX32 R13, R9, UR11, 0x1, P1 ;  /* 0x0000000b090d7c11 */ /* 0x000fca00088f0eff */
[----:B--2---:R0:W-:Y:S04]  /*0c00*/  STG.E.U8 desc[UR4][R12.64], R17 ;  /* 0x000000110c007986 */ /* 0x0041e8000c101104 */
[----:B------:R-:W2:Y:S01]  /*0c10*/  LDG.E.U8 R15, desc[UR4][R14.64] ;  /* 0x000000040e0f7981 */ /* 0x000ea2000c1e1100 */
[----:B------:R-:W-:-:S05]  /*0c20*/  IABS R9, R10 ;  /* 0x0000000a00097213 */ /* 0x000fca0000000000 */
[----:B------:R-:W-:-:S04]  /*0c30*/  IMAD.HI.U32 R5, R8, R9, RZ ;  /* 0x0000000908057227 */ /* 0x000fc800078e00ff */
[----:B------:R-:W-:-:S04]  /*0c40*/  IMAD.MOV R16, RZ, RZ, -R5 ;  /* 0x000000ffff107224 */ /* 0x000fc800078e0a05 */
[----:B------:R-:W-:-:S05]  /*0c50*/  IMAD R16, R4, R16, R9 ;  /* 0x0000001004107224 */ /* 0x000fca00078e0209 */
[----:B------:R-:W-:-:S13]  /*0c60*/  ISETP.GT.U32.AND P2, PT, R7, R16, PT ;  /* 0x000000100700720c */ /* 0x000fda0003f44070 */
[----:B------:R-:W-:Y:S01]  /*0c70*/  @!P2 IMAD.IADD R16, R16, 0x1, -R4 ;  /* 0x000000011010a824 */ /* 0x000fe200078e0a04 */
[----:B------:R-:W-:Y:S01]  /*0c80*/  LOP3.LUT R4, R10, R3, RZ, 0x3c, !PT ;  /* 0x000000030a047212 */ /* 0x000fe200078e3cff */
[----:B------:R-:W-:-:S03]  /*0c90*/  @!P2 VIADD R5, R5, 0x1 ;  /* 0x000000010505a836 */ /* 0x000fc60000000000 */
[----:B------:R-:W-:Y:S02]  /*0ca0*/  ISETP.GE.U32.AND P1, PT, R16, R7, PT ;  /* 0x000000071000720c */ /* 0x000fe40003f26070 */
[----:B------:R-:W-:-:S11]  /*0cb0*/  ISETP.GE.AND P3, PT, R4, RZ, PT ;  /* 0x000000ff0400720c */ /* 0x000fd60003f66270 */
[----:B------:R-:W-:-:S05]  /*0cc0*/  @P1 VIADD R5, R5, 0x1 ;  /* 0x0000000105051836 */ /* 0x000fca0000000000 */
[----:B------:R-:W-:-:S04]  /*0cd0*/  @!P3 IADD3 R5, PT, PT, -R5, RZ, RZ ;  /* 0x000000ff0505b210 */ /* 0x000fc80007ffe1ff */
[----:B------:R-:W-:-:S05]  /*0ce0*/  SEL R5, R6, R5, !P0 ;  /* 0x0000000506057207 */ /* 0x000fca0004000000 */
[----:B------:R-:W-:Y:S01]  /*0cf0*/  IMAD.MOV R4, RZ, RZ, -R5 ;  /* 0x000000ffff047224 */ /* 0x000fe200078e0a05 */
[----:B------:R-:W-:-:S03]  /*0d00*/  LOP3.LUT R5, RZ, R5, RZ, 0x33, !PT ;  /* 0x00000005ff057212 */ /* 0x000fc600078e33ff */
[----:B------:R-:W-:Y:S02]  /*0d10*/  IMAD R4, R3, R4, R10 ;  /* 0x0000000403047224 */ /* 0x000fe400078e020a */
[----:B------:R-:W-:-:S04]  /*0d20*/  VIADD R5, R5, UR6 ;  /* 0x0000000605057c36 */ /* 0x000fc80008000000 */
[----:B------:R-:W-:Y:S02]  /*0d30*/  IMAD R4, R5, R3, R4 ;  /* 0x0000000305047224 */ /* 0x000fe400078e0204 */
[----:B------:R-:W-:-:S03]  /*0d40*/  IMAD.IADD R5, R2, 0x1, R10 ;  /* 0x0000000102057824 */ /* 0x000fc600078e020a */
[----:B0-----:R-:W-:-:S04]  /*0d50*/  IADD3 R12, P0, PT, R4, UR10, RZ ;  /* 0x0000000a040c7c10 */ /* 0x001fc8000ff1e0ff */
[----:B------:R-:W-:Y:S02]  /*0d60*/  LEA.HI.X.SX32 R13, R4, UR11, 0x1, P0 ;  /* 0x0000000b040d7c11 */ /* 0x000fe400080f0eff */
[----:B------:R-:W-:-:S03]  /*0d70*/  ISETP.GE.AND P0, PT, R5, R0, PT ;  /* 0x000000000500720c */ /* 0x000fc60003f06270 */
[----:B--2---:R0:W-:Y:S10]  /*0d80*/  STG.E.U8 desc[UR4][R12.64], R15 ;  /* 0x0000000f0c007986 */ /* 0x0041f4000c101104 */
[----:B------:R-:W-:Y:S05]  /*0d90*/  @!P0 BRA `(.L_x_14) ;  /* 0xfffffff800348947 */ /* 0x000fea000383ffff */
[----:B------:R-:W-:Y:S05]  /*0da0*/  EXIT ;  /* 0x000000000000794d */ /* 0x000fea0003800000 */
.L_x_15:
        /* <DEDUP_REMOVED lines=13> */
.L_x_51:


//--------------------- .text._Z14AddKernel_1024PhS_ii --------------------------
	.section	.text._Z14AddKernel_1024PhS_ii,"ax",@progbits
	.align	128
        .global         _Z14AddKernel_1024PhS_ii
        .type           _Z14AddKernel_1024PhS_ii,@function
        .size           _Z14AddKernel_1024PhS_ii,(.L_x_52 - _Z14AddKernel_1024PhS_ii)
        .other          _Z14AddKernel_1024PhS_ii,@"STO_CUDA_ENTRY STV_DEFAULT"
_Z14AddKernel_1024PhS_ii:
.text._Z14AddKernel_1024PhS_ii:
[----:B------:R-:W-:Y:S01]  /*0000*/  LDC R1, c[0x0][0x37c] ;  /* 0x0000df00ff017b82 */ /* 0x000fe20000000800 */
[----:B------:R-:W0:Y:S07]  /*0010*/  S2R R3, SR_TID.X ;  /* 0x0000000000037919 */ /* 0x000e2e0000002100 */
[----:B------:R-:W0:Y:S01]  /*0020*/  S2UR UR6, SR_CTAID.X ;  /* 0x00000000000679c3 */ /* 0x000e220000002500 */
[----:B------:R-:W1:Y:S07]  /*0030*/  LDCU.64 UR4, c[0x0][0x390] ;  /* 0x00007200ff0477ac */ /* 0x000e6e0008000a00 */
[----:B------:R-:W0:Y:S01]  /*0040*/  LDC R0, c[0x0][0x360] ;  /* 0x0000d800ff007b82 */ /* 0x000e220000000800 */
[----:B------:R-:W2:Y:S01]  /*0050*/  LDCU UR7, c[0x0][0x370] ;  /* 0x00006e00ff0777ac */ /* 0x000ea20008000800 */
[----:B-1----:R-:W-:Y:S01]  /*0060*/  UIMAD UR4, UR5, UR4, URZ ;  /* 0x00000004050472a4 */ /* 0x002fe2000f8e02ff */
[----:B0-----:R-:W-:-:S02]  /*0070*/  IMAD R3, R0, UR6, R3 ;  /* 0x0000000600037c24 */ /* 0x001fc4000f8e0203 */
[----:B--2---:R-:W-:-:S03]  /*0080*/  IMAD R0, R0, UR7, RZ ;  /* 0x0000000700007c24 */ /* 0x004fc6000f8e02ff */
[----:B------:R-:W-:-:S13]  /*0090*/  ISETP.GE.AND P0, PT, R3, UR4, PT ;  /* 0x0000000403007c0c */ /* 0x000fda000bf06270 */
[----:B------:R-:W-:Y:S05]  /*00a0*/  @P0 EXIT ;  /* 0x000000000000094d */ /* 0x000fea0003800000 */
[----:B------:R-:W0:Y:S01]  /*00b0*/  I2F.U32.RP R8, R0 ;  /* 0x0000000000087306 */ /* 0x000e220000209000 */
[C---:B------:R-:W-:Y:S01]  /*00c0*/  IMAD.IADD R2, R0.reuse, 0x1, R3 ;  /* 0x0000000100027824 */ /* 0x040fe200078e0203 */
[----:B------:R-:W-:Y:S01]  /*00d0*/  ISETP.NE.U32.AND P2, PT, R0, RZ, PT ;  /* 0x000000ff0000720c */ /* 0x000fe20003f45070 */
[----:B------:R-:W-:Y:S01]  /*00e0*/  IMAD.MOV R9, RZ, RZ, -R0 ;  /* 0x000000ffff097224 */ /* 0x000fe200078e0a00 */
[----:B------:R-:W1:Y:S01]  /*00f0*/  LDCU.64 UR6, c[0x0][0x358] ;  /* 0x00006b00ff0677ac */ /* 0x000e620008000a00 */
[----:B------:R-:W-:Y:S01]  /*0100*/  BSSY.RECONVERGENT B0, `(.L_x_16) ;  /* 0x000002a000007945 */ /* 0x000fe20003800200 */
[C---:B------:R-:W-:Y:S02]  /*0110*/  ISETP.GE.AND P0, PT, R2.reuse, UR4, PT ;  /* 0x0000000402007c0c */ /* 0x040fe4000bf06270 */
[----:B------:R-:W-:Y:S01]  /*0120*/  VIMNMX R7, PT, PT, R2, UR4, !PT ;  /* 0x0000000402077c48 */ /* 0x000fe2000ffe0100 */
[----:B------:R-:W2:Y:S01]  /*0130*/  LDCU.128 UR8, c[0x0][0x380] ;  /* 0x00007000ff0877ac */ /* 0x000ea20008000c00 */
[----:B------:R-:W-:-:S04]  /*0140*/  SEL R6, RZ, 0x1, P0 ;  /* 0x00000001ff067807 */ /* 0x000fc80000000000 */
[----:B------:R-:W-:Y:S01]  /*0150*/  IADD3 R7, PT, PT, R7, -R2, -R6 ;  /* 0x8000000207077210 */ /* 0x000fe20007ffe806 */
[----:B0-----:R-:W0:Y:S02]  /*0160*/  MUFU.RCP R8, R8 ;  /* 0x0000000800087308 */ /* 0x001e240000001000 */
[----:B0-----:R-:W-:-:S06]  /*0170*/  VIADD R4, R8, 0xffffffe ;  /* 0x0ffffffe08047836 */ /* 0x001fcc0000000000 */
[----:B------:R0:W3:Y:S02]  /*0180*/  F2I.FTZ.U32.TRUNC.NTZ R5, R4 ;  /* 0x0000000400057305 */ /* 0x0000e4000021f000 */
[----:B0-----:R-:W-:Y:S02]  /*0190*/  IMAD.MOV.U32 R4, RZ, RZ, RZ ;  /* 0x000000ffff047224 */ /* 0x001fe400078e00ff */
[----:B---3--:R-:W-:-:S04]  /*01a0*/  IMAD R9, R9, R5, RZ ;  /* 0x0000000509097224 */ /* 0x008fc800078e02ff */
[----:B------:R-:W-:-:S06]  /*01b0*/  IMAD.HI.U32 R8, R5, R9, R4 ;  /* 0x0000000905087227 */ /* 0x000fcc00078e0004 */
[----:B------:R-:W-:-:S04]  /*01c0*/  IMAD.HI.U32 R5, R8, R7, RZ ;  /* 0x0000000708057227 */ /* 0x000fc800078e00ff */
[----:B------:R-:W-:-:S04]  /*01d0*/  IMAD.MOV R2, RZ, RZ, -R5 ;  /* 0x000000ffff027224 */ /* 0x000fc800078e0a05 */
        /* <DEDUP_REMOVED lines=11> */
[----:B-12---:R-:W-:Y:S05]  /*0290*/  @!P1 BRA `(.L_x_17) ;  /* 0x0000000000409947 */ /* 0x006fea0003800000 */
[----:B------:R-:W-:-:S05]  /*02a0*/  VIADD R2, R2, 0x1 ;  /* 0x0000000102027836 */ /* 0x000fca0000000000 */
[----:B------:R-:W-:-:S05]  /*02b0*/  LOP3.LUT R2, R2, 0x3, RZ, 0xc0, !PT ;  /* 0x0000000302027812 */ /* 0x000fca00078ec0ff */
[----:B------:R-:W-:-:S07]  /*02c0*/  IMAD.MOV R2, RZ, RZ, -R2 ;  /* 0x000000ffff027224 */ /* 0x000fce00078e0a02 */
.L_x_18:
[----:B0-----:R-:W-:Y:S02]  /*02d0*/  SHF.R.S32.HI R7, RZ, 0x1f, R3 ;  /* 0x0000001fff077819 */ /* 0x001fe40000011403 */
[----:B------:R-:W-:-:S04]  /*02e0*/  IADD3 R4, P1, PT, R3, UR8, RZ ;  /* 0x0000000803047c10 */ /* 0x000fc8000ff3e0ff */
[----:B------:R-:W-:-:S05]  /*02f0*/  IADD3.X R5, PT, PT, R7, UR9, RZ, P1, !PT ;  /* 0x0000000907057c10 */ /* 0x000fca0008ffe4ff */
[----:B------:R-:W2:Y:S01]  /*0300*/  LDG.E.U8 R4, desc[UR6][R4.64] ;  /* 0x0000000604047981 */ /* 0x000ea2000c1e1100 */
[----:B------:R-:W-:Y:S01]  /*0310*/  IADD3 R6, P1, PT, R3, UR10, RZ ;  /* 0x0000000a03067c10 */ /* 0x000fe2000ff3e0ff */
[----:B------:R-:W-:Y:S02]  /*0320*/  VIADD R2, R2, 0x1 ;  /* 0x0000000102027836 */ /* 0x000fe40000000000 */
[----:B------:R-:W-:Y:S01]  /*0330*/  IMAD.IADD R3, R0, 0x1, R3 ;  /* 0x0000000100037824 */ /* 0x000fe200078e0203 */
[----:B------:R-:W-:Y:S02]  /*0340*/  IADD3.X R7, PT, PT, R7, UR11, RZ, P1, !PT ;  /* 0x0000000b07077c10 */ /* 0x000fe40008ffe4ff */
[----:B------:R-:W-:Y:S01]  /*0350*/  ISETP.NE.AND P1, PT, R2, RZ, PT ;  /* 0x000000ff0200720c */ /* 0x000fe20003f25270 */
[----:B--2---:R-:W-:-:S05]  /*0360*/  IMAD.SHL.U32 R8, R4, 0x2, RZ ;  /* 0x0000000204087824 */ /* 0x004fca00078e00ff */
[----:B------:R-:W-:-:S05]  /*0370*/  VIMNMX.U32 R9, PT, PT, R8, 0xff, PT ;  /* 0x000000ff08097848 */ /* 0x000fca0003fe0000 */
[----:B------:R0:W-:Y:S02]  /*0380*/  STG.E.U8 desc[UR6][R6.64], R9 ;  /* 0x0000000906007986 */ /* 0x0001e4000c101106 */
[----:B------:R-:W-:Y:S05]  /*0390*/  @P1 BRA `(.L_x_18) ;  /* 0xfffffffc00cc1947 */ /* 0x000fea000383ffff */
.L_x_17:
[----:B------:R-:W-:Y:S05]  /*03a0*/  BSYNC.RECONVERGENT B0 ;  /* 0x0000000000007941 */ /* 0x000fea0003800200 */
.L_x_16:
[----:B------:R-:W-:Y:S05]  /*03b0*/  @!P0 EXIT ;  /* 0x000000000000894d */ /* 0x000fea0003800000 */
[----:B------:R-:W-:Y:S01]  /*03c0*/  SHF.R.S32.HI R2, RZ, 0x1f, R0 ;  /* 0x0000001fff027819 */ /* 0x000fe20000011400 */
[----:B------:R-:W1:Y:S06]  /*03d0*/  LDCU.128 UR8, c[0x0][0x380] ;  /* 0x00007000ff0877ac */ /* 0x000e6c0008000c00 */
.L_x_19:
[----:B0-2---:R-:W-:Y:S02]  /*03e0*/  SHF.R.S32.HI R7, RZ, 0x1f, R3 ;  /* 0x0000001fff077819 */ /* 0x005fe40000011403 */
[----:B-1----:R-:W-:-:S04]  /*03f0*/  IADD3 R10, P0, PT, R3, UR8, RZ ;  /* 0x00000008030a7c10 */ /* 0x002fc8000ff1e0ff */
[----:B------:R-:W-:-:S05]  /*0400*/  IADD3.X R11, PT, PT, R7, UR9, RZ, P0, !PT ;  /* 0x00000009070b7c10 */ /* 0x000fca00087fe4ff */
[----:B------:R-:W2:Y:S01]  /*0410*/  LDG.E.U8 R5, desc[UR6][R10.64] ;  /* 0x000000060a057981 */ /* 0x000ea2000c1e1100 */
[----:B------:R-:W-:Y:S02]  /*0420*/  IADD3 R12, P1, PT, R3, UR10, RZ ;  /* 0x0000000a030c7c10 */ /* 0x000fe4000ff3e0ff */
[----:B------:R-:W-:Y:S02]  /*0430*/  IADD3 R4, P0, PT, R0, R10, RZ ;  /* 0x0000000a00047210 */ /* 0x000fe40007f1e0ff */
[----:B------:R-:W-:Y:S01]  /*0440*/  IADD3.X R13, PT, PT, R7, UR11, RZ, P1, !PT ;  /* 0x0000000b070d7c10 */ /* 0x000fe20008ffe4ff */
[----:B--2---:R-:W-:Y:S02]  /*0450*/  IMAD.SHL.U32 R6, R5, 0x2, RZ ;  /* 0x0000000205067824 */ /* 0x004fe400078e00ff */
[----:B------:R-:W-:-:S03]  /*0460*/  IMAD.X R5, R2, 0x1, R11, P0 ;  /* 0x0000000102057824 */ /* 0x000fc600000e060b */
[----:B------:R-:W-:-:S05]  /*0470*/  VIMNMX.U32 R15, PT, PT, R6, 0xff, PT ;  /* 0x000000ff060f7848 */ /* 0x000fca0003fe0000 */
[----:B------:R0:W-:Y:S04]  /*0480*/  STG.E.U8 desc[UR6][R12.64], R15 ;  /* 0x0000000f0c007986 */ /* 0x0001e8000c101106 */
[----:B------:R-:W2:Y:S01]  /*0490*/  LDG.E.U8 R7, desc[UR6][R4.64] ;  /* 0x0000000604077981 */ /* 0x000ea2000c1e1100 */
[C---:B------:R-:W-:Y:S02]  /*04a0*/  IADD3 R6, P0, PT, R0.reuse, R12, RZ ;  /* 0x0000000c00067210 */ /* 0x040fe40007f1e0ff */
[----:B------:R-:W-:-:S05]  /*04b0*/  IADD3 R8, P1, PT, R0, R4, RZ ;  /* 0x0000000400087210 */ /* 0x000fca0007f3e0ff */
[C---:B------:R-:W-:Y:S02]  /*04c0*/  IMAD.X R9, R2.reuse, 0x1, R5, P1 ;  /* 0x0000000102097824 */ /* 0x040fe400008e0605 */
[----:B--2---:R-:W-:Y:S02]  /*04d0*/  IMAD.SHL.U32 R10, R7, 0x2, RZ ;  /* 0x00000002070a7824 */ /* 0x004fe400078e00ff */
[----:B------:R-:W-:-:S03]  /*04e0*/  IMAD.X R7, R2, 0x1, R13, P0 ;  /* 0x0000000102077824 */ /* 0x000fc600000e060d */
[----:B------:R-:W-:-:S05]  /*04f0*/  VIMNMX.U32 R17, PT, PT, R10, 0xff, PT ;  /* 0x000000ff0a117848 */ /* 0x000fca0003fe0000 */
[----:B------:R1:W-:Y:S04]  /*0500*/  STG.E.U8 desc[UR6][R6.64], R17 ;  /* 0x0000001106007986 */ /* 0x0003e8000c101106 */
[----:B------:R-:W2:Y:S01]  /*0510*/  LDG.E.U8 R11, desc[UR6][R8.64] ;  /* 0x00000006080b7981 */ /* 0x000ea2000c1e1100 */
[C---:B------:R-:W-:Y:S02]  /*0520*/  IADD3 R10, P0, PT, R0.reuse, R6, RZ ;  /* 0x00000006000a7210 */ /* 0x040fe40007f1e0ff */
[----:B0-----:R-:W-:-:S05]  /*0530*/  IADD3 R12, P1, PT, R0, R8, RZ ;  /* 0x00000008000c7210 */ /* 0x001fca0007f3e0ff */
[C---:B------:R-:W-:Y:S02]  /*0540*/  IMAD.X R13, R2.reuse, 0x1, R9, P1 ;  /* 0x00000001020d7824 */ /* 0x040fe400008e0609 */
[----:B--2---:R-:W-:Y:S02]  /*0550*/  IMAD.SHL.U32 R4, R11, 0x2, RZ ;  /* 0x000000020b047824 */ /* 0x004fe400078e00ff */
[----:B------:R-:W-:-:S03]  /*0560*/  IMAD.X R11, R2, 0x1, R7, P0 ;  /* 0x00000001020b7824 */ /* 0x000fc600000e0607 */
[----:B------:R-:W-:-:S05]  /*0570*/  VIMNMX.U32 R15, PT, PT, R4, 0xff, PT ;  /* 0x000000ff040f7848 */ /* 0x000fca0003fe0000 */
[----:B------:R2:W-:Y:S04]  /*0580*/  STG.E.U8 desc[UR6][R10.64], R15 ;  /* 0x0000000f0a007986 */ /* 0x0005e8000c101106 */
[----:B------:R-:W1:Y:S01]  /*0590*/  LDG.E.U8 R12, desc[UR6][R12.64] ;  /* 0x000000060c0c7981 */ /* 0x000e62000c1e1100 */
[C---:B------:R-:W-:Y:S01]  /*05a0*/  IADD3 R4, P0, PT, R0.reuse, R10, RZ ;  /* 0x0000000a00047210 */ /* 0x040fe20007f1e0ff */
[----:B------:R-:W-:-:S04]  /*05b0*/  IMAD R3, R0, 0x4, R3 ;  /* 0x0000000400037824 */ /* 0x000fc800078e0203 */
[----:B------:R-:W-:Y:S01]  /*05c0*/  IMAD.X R5, R2, 0x1, R11, P0 ;  /* 0x0000000102057824 */ /* 0x000fe200000e060b */
[----:B------:R-:W-:Y:S01]  /*05d0*/  ISETP.GE.AND P0, PT, R3, UR4, PT ;  /* 0x0000000403007c0c */ /* 0x000fe2000bf06270 */
[----:B-1----:R-:W-:-:S05]  /*05e0*/  IMAD.SHL.U32 R6, R12, 0x2, RZ ;  /* 0x000000020c067824 */ /* 0x002fca00078e00ff */
[----:B------:R-:W-:-:S05]  /*05f0*/  VIMNMX.U32 R7, PT, PT, R6, 0xff, PT ;  /* 0x000000ff06077848 */ /* 0x000fca0003fe0000 */
[----:B------:R2:W-:Y:S02]  /*0600*/  STG.E.U8 desc[UR6][R4.64], R7 ;  /* 0x0000000704007986 */ /* 0x0005e4000c101106 */
[----:B------:R-:W-:Y:S05]  /*0610*/  @!P0 BRA `(.L_x_19) ;  /* 0xfffffffc00708947 */ /* 0x000fea000383ffff */
[----:B------:R-:W-:Y:S05]  /*0620*/  EXIT ;  /* 0x000000000000794d */ /* 0x000fea0003800000 */
.L_x_20:
        /* <DEDUP_REMOVED lines=13> */
.L_x_52:


//--------------------- .text._Z19FlipXKernel_1threadPhS_ii --------------------------
	.section	.text._Z19FlipXKernel_1threadPhS_ii,"ax",@progbits
	.align	128
        .global         _Z19FlipXKernel_1threadPhS_ii
        .type           _Z19FlipXKernel_1threadPhS_ii,@function
        .size           _Z19FlipXKernel_1threadPhS_ii,(.L_x_53 - _Z19FlipXKernel_1threadPhS_ii)
        .other          _Z19FlipXKernel_1threadPhS_ii,@"STO_CUDA_ENTRY STV_DEFAULT"
_Z19FlipXKernel_1threadPhS_ii:
.text._Z19FlipXKernel_1threadPhS_ii:
[----:B------:R-:W-:Y:S01]  /*0000*/  LDC R1, c[0x0][0x37c] ;  /* 0x0000df00ff017b82 */ /* 0x000fe20000000800 */
[----:B------:R-:W0:Y:S07]  /*0010*/  S2R R0, SR_TID.X ;  /* 0x0000000000007919 */ /* 0x000e2e0000002100 */
[----:B------:R-:W1:Y:S01]  /*0020*/  LDC.64 R4, c[0x0][0x390] ;  /* 0x0000e400ff047b82 */ /* 0x000e620000000a00 */
[----:B------:R-:W0:Y:S02]  /*0030*/  S2R R3, SR_TID.Y ;  /* 0x0000000000037919 */ /* 0x000e240000002200 */
[----:B0-----:R-:W-:-:S02]  /*0040*/  LOP3.LUT P0, RZ, R0, R3, RZ, 0xfc, !PT ;  /* 0x0000000300ff7212 */ /* 0x001fc4000780fcff */
[----:B-1----:R-:W-:-:S04]  /*0050*/  VIMNMX R0, PT, PT, R5, R4, PT ;  /* 0x0000000405007248 */ /* 0x002fc80003fe0100 */
[----:B------:R-:W-:-:S13]  /*0060*/  ISETP.LT.OR P0, PT, R0, 0x1, P0 ;  /* 0x000000010000780c */ /* 0x000fda0000701670 */
[----:B------:R-:W-:Y:S05]  /*0070*/  @P0 EXIT ;  /* 0x000000000000094d */ /* 0x000fea0003800000 */
[C---:B------:R-:W-:Y:S01]  /*0080*/  LOP3.LUT R12, R4.reuse, 0xf, RZ, 0xc0, !PT ;  /* 0x0000000f040c7812 */ /* 0x040fe200078ec0ff */
[----:B------:R-:W0:Y:S01]  /*0090*/  LDCU.64 UR10, c[0x0][0x358] ;  /* 0x00006b00ff0a77ac */ /* 0x000e220008000a00 */
[----:B------:R-:W-:-:S03]  /*00a0*/  LOP3.LUT R13, R4, 0x7, RZ, 0xc0, !PT ;  /* 0x00000007040d7812 */ /* 0x000fc600078ec0ff */
[----:B------:R-:W-:Y:S01]  /*00b0*/  VIADD R0, R12, 0xffffffff ;  /* 0xffffffff0c007836 */ /* 0x000fe20000000000 */
[----:B------:R-:W-:Y:S01]  /*00c0*/  UMOV UR4, URZ ;  /* 0x000000ff00047c82 */ /* 0x000fe20008000000 */
[----:B------:R-:W-:-:S03]  /*00d0*/  VIADD R2, R13, 0xffffffff ;  /* 0xffffffff0d027836 */ /* 0x000fc60000000000 */
[----:B------:R-:W-:Y:S02]  /*00e0*/  ISETP.GE.U32.AND P0, PT, R0, 0x7, PT ;  /* 0x000000070000780c */ /* 0x000fe40003f06070 */
[----:B------:R-:W-:Y:S02]  /*00f0*/  LOP3.LUT R0, R4, 0x7ffffff0, RZ, 0xc0, !PT ;  /* 0x7ffffff004007812 */ /* 0x000fe400078ec0ff */
[----:B------:R-:W-:Y:S02]  /*0100*/  ISETP.GE.U32.AND P1, PT, R2, 0x3, PT ;  /* 0x000000030200780c */ /* 0x000fe40003f26070 */
[----:B------:R-:W-:Y:S01]  /*0110*/  LOP3.LUT R2, R4, 0x3, RZ, 0xc0, !PT ;  /* 0x0000000304027812 */ /* 0x000fe200078ec0ff */
[----:B------:R-:W-:-:S10]  /*0120*/  IMAD.MOV R3, RZ, RZ, -R0 ;  /* 0x000000ffff037224 */ /* 0x000fd400078e0a00 */
.L_x_26:
[----:B-1----:R-:W1:Y:S01]  /*0130*/  LDCU.64 UR8, c[0x0][0x390] ;  /* 0x00007200ff0877ac */ /* 0x002e620008000a00 */
[----:B------:R-:W-:Y:S01]  /*0140*/  IMAD.MOV.U32 R5, RZ, RZ, RZ ;  /* 0x000000ffff057224 */ /* 0x000fe200078e00ff */
[----:B------:R-:W-:Y:S02]  /*0150*/  ULOP3.LUT UR5, URZ, UR4, URZ, 0x33, !UPT ;  /* 0x00000004ff057292 */ /* 0x000fe4000f8e33ff */
[----:B-1----:R-:W-:Y:S02]  /*0160*/  UISETP.GE.U32.AND UP1, UPT, UR8, 0x10, UPT ;  /* 0x000000100800788c */ /* 0x002fe4000bf26070 */
[----:B------:R-:W-:Y:S02]  /*0170*/  UIMAD UR14, UR4, UR8, URZ ;  /* 0x00000008040e72a4 */ /* 0x000fe4000f8e02ff */
[----:B------:R-:W-:Y:S02]  /*0180*/  UIADD3 UR5, UPT, UPT, UR5, UR9, URZ ;  /* 0x0000000905057290 */ /* 0x000fe4000fffe0ff */
[----:B------:R-:W-:-:S02]  /*0190*/  UIADD3 UR4, UPT, UPT, UR4, 0x1, URZ ;  /* 0x0000000104047890 */ /* 0x000fc4000fffe0ff */
[----:B------:R-:W-:Y:S02]  /*01a0*/  UIMAD UR8, UR5, UR8, URZ ;  /* 0x00000008050872a4 */ /* 0x000fe4000f8e02ff */
[----:B------:R-:W-:Y:S01]  /*01b0*/  UISETP.NE.AND UP0, UPT, UR4, UR9, UPT ;  /* 0x000000090400728c */ /* 0x000fe2000bf05270 */
[----:B0-234-:R-:W-:Y:S10]  /*01c0*/  BRA.U !UP1, `(.L_x_21) ;  /* 0x0000000109d87547 */ /* 0x01dff4000b800000 */
[----:B------:R-:W1:Y:S01]  /*01d0*/  LDCU.64 UR6, c[0x0][0x380] ;  /* 0x00007000ff0677ac */ /* 0x000e620008000a00 */
[----:B------:R-:W-:Y:S01]  /*01e0*/  IMAD.MOV.U32 R8, RZ, RZ, R3 ;  /* 0x000000ffff087224 */ /* 0x000fe200078e0003 */
[----:B------:R-:W2:Y:S01]  /*01f0*/  LDCU.64 UR12, c[0x0][0x388] ;  /* 0x00007100ff0c77ac */ /* 0x000ea20008000a00 */
[----:B-1----:R-:W-:-:S04]  /*0200*/  UIADD3 UR5, UP1, UP2, UR14, 0x7, UR6 ;  /* 0x000000070e057890 */ /* 0x002fc8000fa3e006 */
[----:B------:R-:W-:Y:S02]  /*0210*/  UIADD3.X UR6, UPT, UPT, URZ, UR7, URZ, UP1, UP2 ;  /* 0x00000007ff067290 */ /* 0x000fe40008fe44ff */
[----:B------:R-:W-:Y:S01]  /*0220*/  IMAD.U32 R10, RZ, RZ, UR5 ;  /* 0x00000005ff0a7e24 */ /* 0x000fe2000f8e00ff */
[----:B------:R-:W-:-:S03]  /*0230*/  UMOV UR5, UR8 ;  /* 0x0000000800057c82 */ /* 0x000fc60008000000 */
[----:B--2---:R-:W-:-:S07]  /*0240*/  IMAD.U32 R9, RZ, RZ, UR6 ;  /* 0x00000006ff097e24 */ /* 0x004fce000f8e00ff */
.L_x_22:
[----:B------:R-:W-:Y:S02]  /*0250*/  IMAD.MOV.U32 R4, RZ, RZ, R10 ;  /* 0x000000ffff047224 */ /* 0x000fe400078e000a */
[----:B------:R-:W-:-:S05]  /*0260*/  IMAD.MOV.U32 R5, RZ, RZ, R9 ;  /* 0x000000ffff057224 */ /* 0x000fca00078e0009 */
[----:B0-----:R-:W2:Y:S01]  /*0270*/  LDG.E.U8 R9, desc[UR10][R4.64+-0x7] ;  /* 0xfffff90a04097981 */ /* 0x001ea2000c1e1100 */
[----:B------:R-:W-:Y:S02]  /*0280*/  USHF.R.S32.HI UR6, URZ, 0x1f, UR5 ;  /* 0x0000001fff067899 */ /* 0x000fe40008011405 */
[----:B------:R-:W-:-:S04]  /*0290*/  UIADD3 UR7, UP1, UP2, UR5, 0x7, UR12 ;  /* 0x0000000705077890 */ /* 0x000fc8000fa3e00c */
[----:B------:R-:W-:Y:S02]  /*02a0*/  UIADD3.X UR6, UPT, UPT, UR6, UR13, URZ, UP1, UP2 ;  /* 0x0000000d06067290 */ /* 0x000fe40008fe44ff */
[----:B-1----:R-:W-:-:S04]  /*02b0*/  IMAD.U32 R6, RZ, RZ, UR7 ;  /* 0x00000007ff067e24 */ /* 0x002fc8000f8e00ff */
[----:B------:R-:W-:-:S05]  /*02c0*/  IMAD.U32 R7, RZ, RZ, UR6 ;  /* 0x00000006ff077e24 */ /* 0x000fca000f8e00ff */
[----:B--2---:R0:W-:Y:S04]  /*02d0*/  STG.E.U8 desc[UR10][R6.64+-0x7], R9 ;  /* 0xfffff90906007986 */ /* 0x0041e8000c10110a */
[----:B------:R-:W2:Y:S04]  /*02e0*/  LDG.E.U8 R11, desc[UR10][R4.64+-0x6] ;  /* 0xfffffa0a040b7981 */ /* 0x000ea8000c1e1100 */
[----:B--2---:R1:W-:Y:S04]  /*02f0*/  STG.E.U8 desc[UR10][R6.64+-0x6], R11 ;  /* 0xfffffa0b06007986 */ /* 0x0043e8000c10110a */
[----:B------:R-:W2:Y:S04]  /*0300*/  LDG.E.U8 R15, desc[UR10][R4.64+-0x5] ;  /* 0xfffffb0a040f7981 */ /* 0x000ea8000c1e1100 */
[----:B--2---:R2:W-:Y:S04]  /*0310*/  STG.E.U8 desc[UR10][R6.64+-0x5], R15 ;  /* 0xfffffb0f06007986 */ /* 0x0045e8000c10110a */
[----:B------:R-:W3:Y:S04]  /*0320*/  LDG.E.U8 R17, desc[UR10][R4.64+-0x4] ;  /* 0xfffffc0a04117981 */ /* 0x000ee8000c1e1100 */
[----:B---3--:R3:W-:Y:S04]  /*0330*/  STG.E.U8 desc[UR10][R6.64+-0x4], R17 ;  /* 0xfffffc1106007986 */ /* 0x0087e8000c10110a */
[----:B------:R-:W4:Y:S04]  /*0340*/  LDG.E.U8 R19, desc[UR10][R4.64+-0x3] ;  /* 0xfffffd0a04137981 */ /* 0x000f28000c1e1100 */
[----:B----4-:R4:W-:Y:S04]  /*0350*/  STG.E.U8 desc[UR10][R6.64+-0x3], R19 ;  /* 0xfffffd1306007986 */ /* 0x0109e8000c10110a */
[----:B------:R-:W5:Y:S04]  /*0360*/  LDG.E.U8 R21, desc[UR10][R4.64+-0x2] ;  /* 0xfffffe0a04157981 */ /* 0x000f68000c1e1100 */
[----:B-----5:R5:W-:Y:S04]  /*0370*/  STG.E.U8 desc[UR10][R6.64+-0x2], R21 ;  /* 0xfffffe1506007986 */ /* 0x020be8000c10110a */
[----:B0-----:R-:W2:Y:S04]  /*0380*/  LDG.E.U8 R9, desc[UR10][R4.64+-0x1] ;  /* 0xffffff0a04097981 */ /* 0x001ea8000c1e1100 */
[----:B--2---:R0:W-:Y:S04]  /*0390*/  STG.E.U8 desc[UR10][R6.64+-0x1], R9 ;  /* 0xffffff0906007986 */ /* 0x0041e8000c10110a */
[----:B-1----:R-:W2:Y:S04]  /*03a0*/  LDG.E.U8 R11, desc[UR10][R4.64] ;  /* 0x0000000a040b7981 */ /* 0x002ea8000c1e1100 */
[----:B--2---:R1:W-:Y:S04]  /*03b0*/  STG.E.U8 desc[UR10][R6.64], R11 ;  /* 0x0000000b06007986 */ /* 0x0043e8000c10110a */
[----:B------:R-:W2:Y:S04]  /*03c0*/  LDG.E.U8 R15, desc[UR10][R4.64+0x1] ;  /* 0x0000010a040f7981 */ /* 0x000ea8000c1e1100 */
[----:B--2---:R2:W-:Y:S04]  /*03d0*/  STG.E.U8 desc[UR10][R6.64+0x1], R15 ;  /* 0x0000010f06007986 */ /* 0x0045e8000c10110a */
[----:B---3--:R-:W3:Y:S04]  /*03e0*/  LDG.E.U8 R17, desc[UR10][R4.64+0x2] ;  /* 0x0000020a04117981 */ /* 0x008ee8000c1e1100 */
[----:B---3--:R3:W-:Y:S04]  /*03f0*/  STG.E.U8 desc[UR10][R6.64+0x2], R17 ;  /* 0x0000021106007986 */ /* 0x0087e8000c10110a */
[----:B----4-:R-:W4:Y:S04]  /*0400*/  LDG.E.U8 R19, desc[UR10][R4.64+0x3] ;  /* 0x0000030a04137981 */ /* 0x010f28000c1e1100 */
[----:B----4-:R-:W-:Y:S04]  /*0410*/  STG.E.U8 desc[UR10][R6.64+0x3], R19 ;  /* 0x0000031306007986 */ /* 0x010fe8000c10110a */
[----:B-----5:R-:W4:Y:S04]  /*0420*/  LDG.E.U8 R21, desc[UR10][R4.64+0x4] ;  /* 0x0000040a04157981 */ /* 0x020f28000c1e1100 */
[----:B----4-:R-:W-:Y:S04]  /*0430*/  STG.E.U8 desc[UR10][R6.64+0x4], R21 ;  /* 0x0000041506007986 */ /* 0x010fe8000c10110a */
[----:B0-----:R-:W4:Y:S04]  /*0440*/  LDG.E.U8 R9, desc[UR10][R4.64+0x5] ;  /* 0x0000050a04097981 */ /* 0x001f28000c1e1100 */
[----:B----4-:R0:W-:Y:S04]  /*0450*/  STG.E.U8 desc[UR10][R6.64+0x5], R9 ;  /* 0x0000050906007986 */ /* 0x0101e8000c10110a */
[----:B-1----:R-:W4:Y:S04]  /*0460*/  LDG.E.U8 R11, desc[UR10][R4.64+0x6] ;  /* 0x0000060a040b7981 */ /* 0x002f28000c1e1100 */
[----:B----4-:R1:W-:Y:S04]  /*0470*/  STG.E.U8 desc[UR10][R6.64+0x6], R11 ;  /* 0x0000060b06007986 */ /* 0x0103e8000c10110a */
[----:B--2---:R-:W2:Y:S01]  /*0480*/  LDG.E.U8 R15, desc[UR10][R4.64+0x7] ;  /* 0x0000070a040f7981 */ /* 0x004ea2000c1e1100 */
[----:B------:R-:W-:-:S05]  /*0490*/  VIADD R8, R8, 0x10 ;  /* 0x0000001008087836 */ /* 0x000fca0000000000 */
[----:B------:R-:W-:Y:S01]  /*04a0*/  ISETP.NE.AND P2, PT, R8, RZ, PT ;  /* 0x000000ff0800720c */ /* 0x000fe20003f45270 */
[----:B--2---:R1:W-:Y:S04]  /*04b0*/  STG.E.U8 desc[UR10][R6.64+0x7], R15 ;  /* 0x0000070f06007986 */ /* 0x0043e8000c10110a */
[----:B---3--:R-:W2:Y:S01]  /*04c0*/  LDG.E.U8 R17, desc[UR10][R4.64+0x8] ;  /* 0x0000080a04117981 */ /* 0x008ea2000c1e1100 */
[----:B------:R-:W-:Y:S01]  /*04d0*/  IADD3 R10, P3, PT, R4, 0x10, RZ ;  /* 0x00000010040a7810 */ /* 0x000fe20007f7e0ff */
[----:B------:R-:W-:-:S04]  /*04e0*/  UIADD3 UR5, UPT, UPT, UR5, 0x10, URZ ;  /* 0x0000001005057890 */ /* 0x000fc8000fffe0ff */
[----:B0-----:R-:W-:Y:S01]  /*04f0*/  IMAD.X R9, RZ, RZ, R5, P3 ;  /* 0x000000ffff097224 */ /* 0x001fe200018e0605 */
[----:B--2---:R1:W-:Y:S01]  /*0500*/  STG.E.U8 desc[UR10][R6.64+0x8], R17 ;  /* 0x0000081106007986 */ /* 0x0043e2000c10110a */
[----:B------:R-:W-:Y:S06]  /*0510*/  @P2 BRA `(.L_x_22) ;  /* 0xfffffffc004c2947 */ /* 0x000fec000383ffff */
[----:B------:R-:W-:-:S07]  /*0520*/  IMAD.MOV.U32 R5, RZ, RZ, R0 ;  /* 0x000000ffff057224 */ /* 0x000fce00078e0000 */
.L_x_21:
[----:B------:R-:W-:-:S13]  /*0530*/  ISETP.NE.AND P2, PT, R12, RZ, PT ;  /* 0x000000ff0c00720c */ /* 0x000fda0003f45270 */
[----:B------:R-:W-:Y:S05]  /*0540*/  @!P2 BRA `(.L_x_23) ;  /* 0x000000040020a947 */ /* 0x000fea0003800000 */
[----:B------:R-:W-:Y:S01]  /*0550*/  ISETP.NE.AND P2, PT, R13, RZ, PT ;  /* 0x000000ff0d00720c */ /* 0x000fe20003f45270 */
[----:B------:R-:W-:-:S12]  /*0560*/  @!P0 BRA `(.L_x_24) ;  /* 0x00000000006c8947 */ /* 0x000fd80003800000 */
[----:B------:R-:W2:Y:S01]  /*0570*/  LDC.64 R8, c[0x0][0x380] ;  /* 0x0000e000ff087b82 */ /* 0x000ea20000000a00 */
[----:B-1----:R-:W-:-:S07]  /*0580*/  VIADD R11, R5, UR14 ;  /* 0x0000000e050b7c36 */ /* 0x002fce0008000000 */
[----:B------:R-:W1:Y:S01]  /*0590*/  LDC.64 R6, c[0x0][0x388] ;  /* 0x0000e200ff067b82 */ /* 0x000e620000000a00 */
[----:B--2---:R-:W-:-:S05]  /*05a0*/  IADD3 R10, P3, PT, R11, R8, RZ ;  /* 0x000000080b0a7210 */ /* 0x004fca0007f7e0ff */
[----:B------:R-:W-:-:S06]  /*05b0*/  IMAD.X R11, RZ, RZ, R9, P3 ;  /* 0x000000ffff0b7224 */ /* 0x000fcc00018e0609 */
[----:B0-----:R-:W2:Y:S01]  /*05c0*/  LDG.E.U8 R11, desc[UR10][R10.64] ;  /* 0x0000000a0a0b7981 */ /* 0x001ea2000c1e1100 */
[C---:B------:R-:W-:Y:S01]  /*05d0*/  VIADD R4, R5.reuse, UR8 ;  /* 0x0000000805047c36 */ /* 0x040fe20008000000 */
[----:B------:R-:W-:-:S04]  /*05e0*/  IADD3 R8, P4, P5, R5, UR14, R8 ;  /* 0x0000000e05087c10 */ /* 0x000fc8000fd9e008 */
[C---:B-1----:R-:W-:Y:S02]  /*05f0*/  IADD3 R6, P3, PT, R4.reuse, R6, RZ ;  /* 0x0000000604067210 */ /* 0x042fe40007f7e0ff */
[----:B------:R-:W-:Y:S02]  /*0600*/  IADD3.X R9, PT, PT, RZ, R9, RZ, P4, P5 ;  /* 0x00000009ff097210 */ /* 0x000fe400027ea4ff */
[----:B------:R-:W-:-:S05]  /*0610*/  LEA.HI.X.SX32 R7, R4, R7, 0x1, P3 ;  /* 0x0000000704077211 */ /* 0x000fca00018f0eff */
[----:B--2---:R0:W-:Y:S04]  /*0620*/  STG.E.U8 desc[UR10][R6.64], R11 ;  /* 0x0000000b06007986 */ /* 0x0041e8000c10110a */
[----:B------:R-:W2:Y:S04]  /*0630*/  LDG.E.U8 R15, desc[UR10][R8.64+0x1] ;  /* 0x0000010a080f7981 */ /* 0x000ea8000c1e1100 */
[----:B--2---:R1:W-:Y:S04]  /*0640*/  STG.E.U8 desc[UR10][R6.64+0x1], R15 ;  /* 0x0000010f06007986 */ /* 0x0043e8000c10110a */
[----:B------:R-:W2:Y:S04]  /*0650*/  LDG.E.U8 R17, desc[UR10][R8.64+0x2] ;  /* 0x0000020a08117981 */ /* 0x000ea8000c1e1100 */
[----:B--2---:R2:W-:Y:S04]  /*0660*/  STG.E.U8 desc[UR10][R6.64+0x2], R17 ;  /* 0x0000021106007986 */ /* 0x0045e8000c10110a */
[----:B------:R-:W3:Y:S04]  /*0670*/  LDG.E.U8 R19, desc[UR10][R8.64+0x3] ;  /* 0x0000030a08137981 */ /* 0x000ee8000c1e1100 */
[----:B---3--:R2:W-:Y:S04]  /*0680*/  STG.E.U8 desc[UR10][R6.64+0x3], R19 ;  /* 0x0000031306007986 */ /* 0x0085e8000c10110a */
[----:B------:R-:W3:Y:S04]  /*0690*/  LDG.E.U8 R21, desc[UR10][R8.64+0x4] ;  /* 0x0000040a08157981 */ /* 0x000ee8000c1e1100 */
[----:B---3--:R2:W-:Y:S04]  /*06a0*/  STG.E.U8 desc[UR10][R6.64+0x4], R21 ;  /* 0x0000041506007986 */ /* 0x0085e8000c10110a */
[----:B------:R-:W3:Y:S04]  /*06b0*/  LDG.E.U8 R23, desc[UR10][R8.64+0x5] ;  /* 0x0000050a08177981 */ /* 0x000ee8000c1e1100 */
[----:B---3--:R2:W-:Y:S04]  /*06c0*/  STG.E.U8 desc[UR10][R6.64+0x5], R23 ;  /* 0x0000051706007986 */ /* 0x0085e8000c10110a */
[----:B0-----:R-:W3:Y:S04]  /*06d0*/  LDG.E.U8 R11, desc[UR10][R8.64+0x6] ;  /* 0x0000060a080b7981 */ /* 0x001ee8000c1e1100 */
[----:B---3--:R2:W-:Y:S04]  /*06e0*/  STG.E.U8 desc[UR10][R6.64+0x6], R11 ;  /* 0x0000060b06007986 */ /* 0x0085e8000c10110a */
[----:B-1----:R-:W3:Y:S01]  /*06f0*/  LDG.E.U8 R15, desc[UR10][R8.64+0x7] ;  /* 0x0000070a080f7981 */ /* 0x002ee2000c1e1100 */
[----:B------:R-:W-:-:S03]  /*0700*/  VIADD R5, R5, 0x8 ;  /* 0x0000000805057836 */ /* 0x000fc60000000000 */
[----:B---3--:R2:W-:Y:S04]  /*0710*/  STG.E.U8 desc[UR10][R6.64+0x7], R15 ;  /* 0x0000070f06007986 */ /* 0x0085e8000c10110a */
.L_x_24:
[----:B------:R-:W-:Y:S05]  /*0720*/  @!P2 BRA `(.L_x_23) ;  /* 0x0000000000a8a947 */ /* 0x000fea0003800000 */
[----:B------:R-:W-:Y:S01]  /*0730*/  ISETP.NE.AND P2, PT, R2, RZ, PT ;  /* 0x000000ff0200720c */ /* 0x000fe20003f45270 */
[----:B------:R-:W-:-:S12]  /*0740*/  @!P1 BRA `(.L_x_25) ;  /* 0x00000000004c9947 */ /* 0x000fd80003800000 */
[----:B-12---:R-:W1:Y:S01]  /*0750*/  LDC.64 R10, c[0x0][0x380] ;  /* 0x0000e000ff0a7b82 */ /* 0x006e620000000a00 */
[----:B------:R-:W-:-:S07]  /*0760*/  VIADD R9, R5, UR14 ;  /* 0x0000000e05097c36 */ /* 0x000fce0008000000 */
[----:B------:R-:W2:Y:S01]  /*0770*/  LDC.64 R6, c[0x0][0x388] ;  /* 0x0000e200ff067b82 */ /* 0x000ea20000000a00 */
[----:B-1----:R-:W-:-:S05]  /*0780*/  IADD3 R8, P3, PT, R9, R10, RZ ;  /* 0x0000000a09087210 */ /* 0x002fca0007f7e0ff */
[----:B------:R-:W-:-:S06]  /*0790*/  IMAD.X R9, RZ, RZ, R11, P3 ;  /* 0x000000ffff097224 */ /* 0x000fcc00018e060b */
[----:B0-----:R-:W3:Y:S01]  /*07a0*/  LDG.E.U8 R9, desc[UR10][R8.64] ;  /* 0x0000000a08097981 */ /* 0x001ee2000c1e1100 */
[C---:B------:R-:W-:Y:S01]  /*07b0*/  VIADD R4, R5.reuse, UR8 ;  /* 0x0000000805047c36 */ /* 0x040fe20008000000 */
[----:B------:R-:W-:-:S04]  /*07c0*/  IADD3 R10, P4, P5, R5, UR14, R10 ;  /* 0x0000000e050a7c10 */ /* 0x000fc8000fd9e00a */
[C---:B--2---:R-:W-:Y:S02]  /*07d0*/  IADD3 R6, P3, PT, R4.reuse, R6, RZ ;  /* 0x0000000604067210 */ /* 0x044fe40007f7e0ff */
[----:B------:R-:W-:Y:S02]  /*07e0*/  IADD3.X R11, PT, PT, RZ, R11, RZ, P4, P5 ;  /* 0x0000000bff0b7210 */ /* 0x000fe400027ea4ff */
[----:B------:R-:W-:-:S05]  /*07f0*/  LEA.HI.X.SX32 R7, R4, R7, 0x1, P3 ;  /* 0x0000000704077211 */ /* 0x000fca00018f0eff */
[----:B---3--:R3:W-:Y:S04]  /*0800*/  STG.E.U8 desc[UR10][R6.64], R9 ;  /* 0x0000000906007986 */ /* 0x0087e8000c10110a */
[----:B------:R-:W2:Y:S04]  /*0810*/  LDG.E.U8 R15, desc[UR10][R10.64+0x1] ;  /* 0x0000010a0a0f7981 */ /* 0x000ea8000c1e1100 */
[----:B--2---:R3:W-:Y:S04]  /*0820*/  STG.E.U8 desc[UR10][R6.64+0x1], R15 ;  /* 0x0000010f06007986 */ /* 0x0047e8000c10110a */
[----:B------:R-:W2:Y:S04]  /*0830*/  LDG.E.U8 R17, desc[UR10][R10.64+0x2] ;  /* 0x0000020a0a117981 */ /* 0x000ea8000c1e1100 */
[----:B--2---:R3:W-:Y:S04]  /*0840*/  STG.E.U8 desc[UR10][R6.64+0x2], R17 ;  /* 0x0000021106007986 */ /* 0x0047e8000c10110a */
[----:B------:R-:W2:Y:S01]  /*0850*/  LDG.E.U8 R19, desc[UR10][R10.64+0x3] ;  /* 0x0000030a0a137981 */ /* 0x000ea2000c1e1100 */
[----:B------:R-:W-:-:S03]  /*0860*/  VIADD R5, R5, 0x4 ;  /* 0x0000000405057836 */ /* 0x000fc60000000000 */
[----:B--2---:R3:W-:Y:S04]  /*0870*/  STG.E.U8 desc[UR10][R6.64+0x3], R19 ;  /* 0x0000031306007986 */ /* 0x0047e8000c10110a */
.L_x_25:
[----:B------:R-:W-:Y:S05]  /*0880*/  @!P2 BRA `(.L_x_23) ;  /* 0x000000000050a947 */ /* 0x000fea0003800000 */
[----:B-12---:R-:W1:Y:S01]  /*0890*/  LDC.64 R10, c[0x0][0x380] ;  /* 0x0000e000ff0a7b82 */ /* 0x006e620000000a00 */
[----:B---3--:R-:W-:-:S07]  /*08a0*/  VIADD R7, R5, UR14 ;  /* 0x0000000e05077c36 */ /* 0x008fce0008000000 */
[----:B------:R-:W2:Y:S01]  /*08b0*/  LDC.64 R8, c[0x0][0x388] ;  /* 0x0000e200ff087b82 */ /* 0x000ea20000000a00 */
[----:B-1----:R-:W-:-:S05]  /*08c0*/  IADD3 R6, P2, PT, R7, R10, RZ ;  /* 0x0000000a07067210 */ /* 0x002fca0007f5e0ff */
[----:B------:R-:W-:-:S06]  /*08d0*/  IMAD.X R7, RZ, RZ, R11, P2 ;  /* 0x000000ffff077224 */ /* 0x000fcc00010e060b */
[----:B0-----:R-:W3:Y:S01]  /*08e0*/  LDG.E.U8 R7, desc[UR10][R6.64] ;  /* 0x0000000a06077981 */ /* 0x001ee2000c1e1100 */
[----:B------:R-:W-:-:S05]  /*08f0*/  VIADD R4, R5, UR8 ;  /* 0x0000000805047c36 */ /* 0x000fca0008000000 */
[----:B--2---:R-:W-:-:S04]  /*0900*/  IADD3 R8, P2, PT, R4, R8, RZ ;  /* 0x0000000804087210 */ /* 0x004fc80007f5e0ff */
[----:B------:R-:W-:Y:S02]  /*0910*/  LEA.HI.X.SX32 R9, R4, R9, 0x1, P2 ;  /* 0x0000000904097211 */ /* 0x000fe400010f0eff */
[----:B------:R-:W-:-:S03]  /*0920*/  ISETP.NE.AND P2, PT, R2, 0x1, PT ;  /* 0x000000010200780c */ /* 0x000fc60003f45270 */
[----:B---3--:R4:W-:Y:S10]  /*0930*/  STG.E.U8 desc[UR10][R8.64], R7 ;  /* 0x0000000708007986 */ /* 0x0089f4000c10110a */
[----:B------:R-:W-:Y:S05]  /*0940*/  @!P2 BRA `(.L_x_23) ;  /* 0x000000000020a947 */ /* 0x000fea0003800000 */
[----:B------:R-:W-:-:S04]  /*0950*/  IADD3 R4, P2, P3, R5, UR14, R10 ;  /* 0x0000000e05047c10 */ /* 0x000fc8000fb5e00a */
[----:B------:R-:W-:-:S05]  /*0960*/  IADD3.X R5, PT, PT, RZ, R11, RZ, P2, P3 ;  /* 0x0000000bff057210 */ /* 0x000fca00017e64ff */
[----:B----4-:R-:W2:Y:S01]  /*0970*/  LDG.E.U8 R7, desc[UR10][R4.64+0x1] ;  /* 0x0000010a04077981 */ /* 0x010ea2000c1e1100 */
[----:B------:R-:W-:-:S03]  /*0980*/  ISETP.NE.AND P2, PT, R2, 0x2, PT ;  /* 0x000000020200780c */ /* 0x000fc60003f45270 */
[----:B--2---:R0:W-:Y:S10]  /*0990*/  STG.E.U8 desc[UR10][R8.64+0x1], R7 ;  /* 0x0000010708007986 */ /* 0x0041f4000c10110a */
[----:B------:R-:W-:Y:S05]  /*09a0*/  @!P2 BRA `(.L_x_23) ;  /* 0x000000000008a947 */ /* 0x000fea0003800000 */
[----:B------:R-:W2:Y:S04]  /*09b0*/  LDG.E.U8 R5, desc[UR10][R4.64+0x2] ;  /* 0x0000020a04057981 */ /* 0x000ea8000c1e1100 */
[----:B--2---:R1:W-:Y:S02]  /*09c0*/  STG.E.U8 desc[UR10][R8.64+0x2], R5 ;  /* 0x0000020508007986 */ /* 0x0043e4000c10110a */
.L_x_23:
[----:B------:R-:W-:Y:S05]  /*09d0*/  BRA.U UP0, `(.L_x_26) ;  /* 0xfffffff500d47547 */ /* 0x000fea000b83ffff */
[----:B0-----:R-:W-:Y:S05]  /*09e0*/  EXIT ;  /* 0x000000000000794d */ /* 0x001fea0003800000 */
.L_x_27:
        /* <DEDUP_REMOVED lines=9> */
.L_x_53:


//--------------------- .text._Z19FlipYKernel_1threadPhS_ii --------------------------
	.section	.text._Z19FlipYKernel_1threadPhS_ii,"ax",@progbits
	.align	128
        .global         _Z19FlipYKernel_1threadPhS_ii
        .type           _Z19FlipYKernel_1threadPhS_ii,@function
        .size           _Z19FlipYKernel_1threadPhS_ii,(.L_x_54 - _Z19FlipYKernel_1threadPhS_ii)
        .other          _Z19FlipYKernel_1threadPhS_ii,@"STO_CUDA_ENTRY STV_DEFAULT"
_Z19FlipYKernel_1threadPhS_ii:
.text._Z19FlipYKernel_1threadPhS_ii:
        /* <DEDUP_REMOVED lines=10> */
[C---:B------:R-:W-:Y:S02]  /*00a0*/  LOP3.LUT R12, R4.reuse, 0x7, RZ, 0xc0, !PT ;  /* 0x00000007040c7812 */ /* 0x040fe400078ec0ff */
[----:B------:R-:W-:Y:S01]  /*00b0*/  LOP3.LUT R3, R4, 0x7ffffff0, RZ, 0xc0, !PT ;  /* 0x7ffffff004037812 */ /* 0x000fe200078ec0ff */
[----:B------:R-:W-:Y:S01]  /*00c0*/  VIADD R0, R13, 0xffffffff ;  /* 0xffffffff0d007836 */ /* 0x000fe20000000000 */
[----:B------:R-:W-:Y:S01]  /*00d0*/  UMOV UR4, URZ ;  /* 0x000000ff00047c82 */ /* 0x000fe20008000000 */
[----:B------:R-:W-:-:S03]  /*00e0*/  VIADD R2, R12, 0xffffffff ;  /* 0xffffffff0c027836 */ /* 0x000fc60000000000 */
[----:B------:R-:W-:Y:S01]  /*00f0*/  ISETP.GE.U32.AND P0, PT, R0, 0x7, PT ;  /* 0x000000070000780c */ /* 0x000fe20003f06070 */
[----:B------:R-:W-:Y:S01]  /*0100*/  IMAD.MOV R0, RZ, RZ, -R3 ;  /* 0x000000ffff007224 */ /* 0x000fe200078e0a03 */
[----:B------:R-:W-:Y:S02]  /*0110*/  ISETP.GE.U32.AND P1, PT, R2, 0x3, PT ;  /* 0x000000030200780c */ /* 0x000fe40003f26070 */
[----:B------:R-:W-:-:S11]  /*0120*/  LOP3.LUT R2, R4, 0x3, RZ, 0xc0, !PT ;  /* 0x0000000304027812 */ /* 0x000fd600078ec0ff */
.L_x_33:
[----:B-1----:R-:W1:Y:S01]  /*0130*/  LDCU UR5, c[0x0][0x390] ;  /* 0x00007200ff0577ac */ /* 0x002e620008000800 */
[----:B0-----:R-:W-:Y:S01]  /*0140*/  IMAD.MOV.U32 R5, RZ, RZ, RZ ;  /* 0x000000ffff057224 */ /* 0x001fe200078e00ff */
[----:B-1----:R-:W-:Y:S02]  /*0150*/  UISETP.GE.U32.AND UP0, UPT, UR5, 0x10, UPT ;  /* 0x000000100500788c */ /* 0x002fe4000bf06070 */
[----:B------:R-:W-:-:S04]  /*0160*/  UIMAD UR12, UR4, UR5, URZ ;  /* 0x00000005040c72a4 */ /* 0x000fc8000f8e02ff */
[----:B------:R-:W-:-:S03]  /*0170*/  UIADD3 UR13, UPT, UPT, UR12, UR5, URZ ;  /* 0x000000050c0d7290 */ /* 0x000fc6000fffe0ff */
[----:B--234-:R-:W-:Y:S09]  /*0180*/  BRA.U !UP0, `(.L_x_28) ;  /* 0x0000000108dc7547 */ /* 0x01cff2000b800000 */
[----:B------:R-:W1:Y:S01]  /*0190*/  LDCU.64 UR6, c[0x0][0x380] ;  /* 0x00007000ff0677ac */ /* 0x000e620008000a00 */
[----:B------:R-:W-:Y:S01]  /*01a0*/  IMAD.MOV.U32 R8, RZ, RZ, R0 ;  /* 0x000000ffff087224 */ /* 0x000fe200078e0000 */
[----:B------:R-:W-:Y:S01]  /*01b0*/  UIMAD UR5, UR4, UR5, UR5 ;  /* 0x00000005040572a4 */ /* 0x000fe2000f8e0205 */
[----:B------:R-:W2:Y:S03]  /*01c0*/  LDCU.64 UR10, c[0x0][0x388] ;  /* 0x00007100ff0a77ac */ /* 0x000ea60008000a00 */
[----:B------:R-:W-:Y:S02]  /*01d0*/  UIADD3 UR5, UPT, UPT, UR5, -0x1, URZ ;  /* 0xffffffff05057890 */ /* 0x000fe4000fffe0ff */
[----:B-1----:R-:W-:-:S04]  /*01e0*/  UIADD3 UR6, UP0, UP1, UR12, 0x7, UR6 ;  /* 0x000000070c067890 */ /* 0x002fc8000f91e006 */
[----:B------:R-:W-:Y:S02]  /*01f0*/  UIADD3.X UR7, UPT, UPT, URZ, UR7, URZ, UP0, UP1 ;  /* 0x00000007ff077290 */ /* 0x000fe400087e24ff */
[----:B------:R-:W-:-:S04]  /*0200*/  IMAD.U32 R10, RZ, RZ, UR6 ;  /* 0x00000006ff0a7e24 */ /* 0x000fc8000f8e00ff */
[----:B--2---:R-:W-:-:S07]  /*0210*/  IMAD.U32 R9, RZ, RZ, UR7 ;  /* 0x00000007ff097e24 */ /* 0x004fce000f8e00ff */
.L_x_29:
[----:B------:R-:W-:Y:S02]  /*0220*/  IMAD.MOV.U32 R4, RZ, RZ, R10 ;  /* 0x000000ffff047224 */ /* 0x000fe400078e000a */
[----:B------:R-:W-:-:S05]  /*0230*/  IMAD.MOV.U32 R5, RZ, RZ, R9 ;  /* 0x000000ffff057224 */ /* 0x000fca00078e0009 */
[----:B0-----:R-:W2:Y:S01]  /*0240*/  LDG.E.U8 R9, desc[UR8][R4.64+-0x7] ;  /* 0xfffff90804097981 */ /* 0x001ea2000c1e1100 */
[----:B------:R-:W-:Y:S02]  /*0250*/  USHF.R.S32.HI UR6, URZ, 0x1f, UR5 ;  /* 0x0000001fff067899 */ /* 0x000fe40008011405 */
[----:B------:R-:W-:-:S04]  /*0260*/  UIADD3 UR7, UP0, UP1, UR5, -0x7, UR10 ;  /* 0xfffffff905077890 */ /* 0x000fc8000f91e00a */
[----:B------:R-:W-:Y:S02]  /*0270*/  UIADD3.X UR6, UPT, UPT, UR6, -0x1, UR11, UP0, UP1 ;  /* 0xffffffff06067890 */ /* 0x000fe400087e240b */
        /* <DEDUP_REMOVED lines=35> */
[----:B------:R-:W-:-:S04]  /*04b0*/  UIADD3 UR5, UPT, UPT, UR5, -0x10, URZ ;  /* 0xfffffff005057890 */ /* 0x000fc8000fffe0ff */
[----:B0-----:R-:W-:Y:S01]  /*04c0*/  IMAD.X R9, RZ, RZ, R5, P3 ;  /* 0x000000ffff097224 */ /* 0x001fe200018e0605 */
[----:B--2---:R1:W-:Y:S01]  /*04d0*/  STG.E.U8 desc[UR8][R6.64+-0x8], R17 ;  /* 0xfffff81106007986 */ /* 0x0043e2000c101108 */
[----:B------:R-:W-:Y:S06]  /*04e0*/  @P2 BRA `(.L_x_29) ;  /* 0xfffffffc004c2947 */ /* 0x000fec000383ffff */
[----:B------:R-:W-:-:S07]  /*04f0*/  IMAD.MOV.U32 R5, RZ, RZ, R3 ;  /* 0x000000ffff057224 */ /* 0x000fce00078e0003 */
.L_x_28:
        /* <DEDUP_REMOVED lines=10> */
[----:B------:R-:W-:Y:S02]  /*05a0*/  LOP3.LUT R4, RZ, R5, RZ, 0x33, !PT ;  /* 0x00000005ff047212 */ /* 0x000fe400078e33ff */
[----:B------:R-:W-:-:S03]  /*05b0*/  IADD3 R8, P4, P5, R5, UR12, R8 ;  /* 0x0000000c05087c10 */ /* 0x000fc6000fd9e008 */
[----:B------:R-:W-:Y:S01]  /*05c0*/  VIADD R4, R4, UR13 ;  /* 0x0000000d04047c36 */ /* 0x000fe20008000000 */
[----:B------:R-:W-:-:S04]  /*05d0*/  IADD3.X R9, PT, PT, RZ, R9, RZ, P4, P5 ;  /* 0x00000009ff097210 */ /* 0x000fc800027ea4ff */
[----:B-1----:R-:W-:-:S04]  /*05e0*/  IADD3 R6, P3, PT, R4, R6, RZ ;  /* 0x0000000604067210 */ /* 0x002fc80007f7e0ff */
        /* <DEDUP_REMOVED lines=17> */
.L_x_31:
        /* <DEDUP_REMOVED lines=9> */
[----:B------:R-:W-:Y:S02]  /*0790*/  LOP3.LUT R4, RZ, R5, RZ, 0x33, !PT ;  /* 0x00000005ff047212 */ /* 0x000fe400078e33ff */
[----:B------:R-:W-:-:S03]  /*07a0*/  IADD3 R10, P4, P5, R5, UR12, R6 ;  /* 0x0000000c050a7c10 */ /* 0x000fc6000fd9e006 */
[----:B------:R-:W-:Y:S01]  /*07b0*/  VIADD R4, R4, UR13 ;  /* 0x0000000d04047c36 */ /* 0x000fe20008000000 */
[----:B------:R-:W-:-:S04]  /*07c0*/  IADD3.X R11, PT, PT, RZ, R7, RZ, P4, P5 ;  /* 0x00000007ff0b7210 */ /* 0x000fc800027ea4ff */
[----:B--2---:R-:W-:-:S04]  /*07d0*/  IADD3 R6, P3, PT, R4, R14, RZ ;  /* 0x0000000e04067210 */ /* 0x004fc80007f7e0ff */
        /* <DEDUP_REMOVED lines=9> */
.L_x_32:
[----:B------:R-:W-:Y:S05]  /*0870*/  @!P2 BRA `(.L_x_30) ;  /* 0x000000000054a947 */ /* 0x000fea0003800000 */
[----:B-123--:R-:W1:Y:S01]  /*0880*/  LDC.64 R6, c[0x0][0x380] ;  /* 0x0000e000ff067b82 */ /* 0x00ee620000000a00 */
[----:B------:R-:W-:-:S07]  /*0890*/  VIADD R9, R5, UR12 ;  /* 0x0000000c05097c36 */ /* 0x000fce0008000000 */
[----:B------:R-:W2:Y:S01]  /*08a0*/  LDC.64 R10, c[0x0][0x388] ;  /* 0x0000e200ff0a7b82 */ /* 0x000ea20000000a00 */
[----:B-1----:R-:W-:-:S05]  /*08b0*/  IADD3 R8, P2, PT, R9, R6, RZ ;  /* 0x0000000609087210 */ /* 0x002fca0007f5e0ff */
[----:B------:R-:W-:-:S06]  /*08c0*/  IMAD.X R9, RZ, RZ, R7, P2 ;  /* 0x000000ffff097224 */ /* 0x000fcc00010e0607 */
[----:B0-----:R-:W3:Y:S01]  /*08d0*/  LDG.E.U8 R9, desc[UR8][R8.64] ;  /* 0x0000000808097981 */ /* 0x001ee2000c1e1100 */
[----:B------:R-:W-:-:S05]  /*08e0*/  LOP3.LUT R4, RZ, R5, RZ, 0x33, !PT ;  /* 0x00000005ff047212 */ /* 0x000fca00078e33ff */
        /* <DEDUP_REMOVED lines=8> */
[----:B------:R-:W2:Y:S01]  /*0970*/  LDG.E.U8 R5, desc[UR8][R6.64+0x1] ;  /* 0x0000010806057981 */ /* 0x000ea2000c1e1100 */
[----:B------:R-:W-:-:S03]  /*0980*/  ISETP.NE.AND P2, PT, R2, 0x2, PT ;  /* 0x000000020200780c */ /* 0x000fc60003f45270 */
[----:B--2---:R0:W-:Y:S10]  /*0990*/  STG.E.U8 desc[UR8][R10.64+-0x1], R5 ;  /* 0xffffff050a007986 */ /* 0x0041f4000c101108 */
[----:B------:R-:W-:Y:S05]  /*09a0*/  @!P2 BRA `(.L_x_30) ;  /* 0x000000000008a947 */ /* 0x000fea0003800000 */
[----:B------:R-:W2:Y:S04]  /*09b0*/  LDG.E.U8 R7, desc[UR8][R6.64+0x2] ;  /* 0x0000020806077981 */ /* 0x000ea8000c1e1100 */
[----:B--2---:R1:W-:Y:S02]  /*09c0*/  STG.E.U8 desc[UR8][R10.64+-0x2], R7 ;  /* 0xfffffe070a007986 */ /* 0x0043e4000c101108 */
.L_x_30:
[----:B------:R-:W5:Y:S01]  /*09d0*/  LDCU UR5, c[0x0][0x394] ;  /* 0x00007280ff0577ac */ /* 0x000f620008000800 */
[----:B------:R-:W-:-:S04]  /*09e0*/  UIADD3 UR4, UPT, UPT, UR4, 0x1, URZ ;  /* 0x0000000104047890 */ /* 0x000fc8000fffe0ff */
[----:B-----5:R-:W-:-:S09]  /*09f0*/  UISETP.NE.AND UP0, UPT, UR4, UR5, UPT ;  /* 0x000000050400728c */ /* 0x020fd2000bf05270 */
[----:B------:R-:W-:Y:S05]  /*0a00*/  BRA.U UP0, `(.L_x_33) ;  /* 0xfffffff500c87547 */ /* 0x000fea000b83ffff */
[----:B0-----:R-:W-:Y:S05]  /*0a10*/  EXIT ;  /* 0x000000000000794d */ /* 0x001fea0003800000 */
.L_x_34:
        /* <DEDUP_REMOVED lines=14> */
.L_x_54:


//--------------------- .text._Z17AddKernel_1threadPhS_ii --------------------------
	.section	.text._Z17AddKernel_1threadPhS_ii,"ax",@progbits
	.align	128
        .global         _Z17AddKernel_1threadPhS_ii
        .type           _Z17AddKernel_1threadPhS_ii,@function
        .size           _Z17AddKernel_1threadPhS_ii,(.L_x_55 - _Z17AddKernel_1threadPhS_ii)
        .other          _Z17AddKernel_1threadPhS_ii,@"STO_CUDA_ENTRY STV_DEFAULT"
_Z17AddKernel_1threadPhS_ii:
.text._Z17AddKernel_1threadPhS_ii:
[----:B------:R-:W-:Y:S01]  /*0000*/  LDC R1, c[0x0][0x37c] ;  /* 0x0000df00ff017b82 */ /* 0x000fe20000000800 */
[----:B------:R-:W0:Y:S02]  /*0010*/  S2R R0, SR_TID.X ;  /* 0x0000000000007919 */ /* 0x000e240000002100 */
[----:B0-----:R-:W-:-:S13]  /*0020*/  ISETP.NE.AND P0, PT, R0, RZ, PT ;  /* 0x000000ff0000720c */ /* 0x001fda0003f05270 */
[----:B------:R-:W-:Y:S05]  /*0030*/  @P0 EXIT ;  /* 0x000000000000094d */ /* 0x000fea0003800000 */
[----:B------:R-:W0:Y:S02]  /*0040*/  LDC.64 R6, c[0x0][0x390] ;  /* 0x0000e400ff067b82 */ /* 0x000e240000000a00 */
[----:B0-----:R-:W-:-:S05]  /*0050*/  IMAD R6, R7, R6, RZ ;  /* 0x0000000607067224 */ /* 0x001fca00078e02ff */
[----:B------:R-:W-:-:S13]  /*0060*/  ISETP.GE.AND P0, PT, R6, 0x1, PT ;  /* 0x000000010600780c */ /* 0x000fda0003f06270 */
[----:B------:R-:W-:Y:S05]  /*0070*/  @!P0 EXIT ;  /* 0x000000000000894d */ /* 0x000fea0003800000 */
[C---:B------:R-:W-:Y:S01]  /*0080*/  ISETP.GE.U32.AND P1, PT, R6.reuse, 0x10, PT ;  /* 0x000000100600780c */ /* 0x040fe20003f26070 */
[----:B------:R-:W0:Y:S01]  /*0090*/  LDCU.64 UR12, c[0x0][0x358] ;  /* 0x00006b00ff0c77ac */ /* 0x000e220008000a00 */
[----:B------:R-:W-:Y:S01]  /*00a0*/  LOP3.LUT R10, R6, 0xf, RZ, 0xc0, !PT ;  /* 0x0000000f060a7812 */ /* 0x000fe200078ec0ff */
[----:B------:R-:W-:-:S03]  /*00b0*/  IMAD.MOV.U32 R0, RZ, RZ, RZ ;  /* 0x000000ffff007224 */ /* 0x000fc600078e00ff */
[----:B------:R-:W-:-:S07]  /*00c0*/  ISETP.NE.AND P0, PT, R10, RZ, PT ;  /* 0x000000ff0a00720c */ /* 0x000fce0003f05270 */
[----:B------:R-:W-:Y:S06]  /*00d0*/  @!P1 BRA `(.L_x_35) ;  /* 0x0000000400549947 */ /* 0x000fec0003800000 */
[----:B------:R-:W1:Y:S01]  /*00e0*/  LDCU.128 UR8, c[0x0][0x380] ;  /* 0x00007000ff0877ac */ /* 0x000e620008000c00 */
[----:B------:R-:W-:-:S05]  /*00f0*/  LOP3.LUT R0, R6, 0x7ffffff0, RZ, 0xc0, !PT ;  /* 0x7ffffff006007812 */ /* 0x000fca00078ec0ff */
[----:B------:R-:W-:Y:S01]  /*0100*/  IMAD.MOV R7, RZ, RZ, -R0 ;  /* 0x000000ffff077224 */ /* 0x000fe200078e0a00 */
[----:B-1----:R-:W-:Y:S02]  /*0110*/  UIADD3 UR6, UP0, UPT, UR8, 0x7, URZ ;  /* 0x0000000708067890 */ /* 0x002fe4000ff1e0ff */
[----:B------:R-:W-:Y:S02]  /*0120*/  UIADD3 UR4, UP1, UPT, UR10, 0x7, URZ ;  /* 0x000000070a047890 */ /* 0x000fe4000ff3e0ff */
[----:B------:R-:W-:Y:S02]  /*0130*/  UIADD3.X UR7, UPT, UPT, URZ, UR9, URZ, UP0, !UPT ;  /* 0x00000009ff077290 */ /* 0x000fe400087fe4ff */
[----:B------:R-:W-:Y:S01]  /*0140*/  UIADD3.X UR5, UPT, UPT, URZ, UR11, URZ, UP1, !UPT ;  /* 0x0000000bff057290 */ /* 0x000fe20008ffe4ff */
[----:B------:R-:W-:Y:S02]  /*0150*/  IMAD.U32 R12, RZ, RZ, UR6 ;  /* 0x00000006ff0c7e24 */ /* 0x000fe4000f8e00ff */
[----:B------:R-:W-:-:S02]  /*0160*/  IMAD.U32 R8, RZ, RZ, UR4 ;  /* 0x00000004ff087e24 */ /* 0x000fc4000f8e00ff */
[----:B------:R-:W-:Y:S02]  /*0170*/  IMAD.U32 R3, RZ, RZ, UR7 ;  /* 0x00000007ff037e24 */ /* 0x000fe4000f8e00ff */
[----:B------:R-:W-:-:S07]  /*0180*/  IMAD.U32 R11, RZ, RZ, UR5 ;  /* 0x00000005ff0b7e24 */ /* 0x000fce000f8e00ff */
.L_x_36:
[----:B------:R-:W-:-:S05]  /*0190*/  IMAD.MOV.U32 R2, RZ, RZ, R12 ;  /* 0x000000ffff027224 */ /* 0x000fca00078e000c */
[----:B0-2---:R-:W2:Y:S01]  /*01a0*/  LDG.E.U8 R4, desc[UR12][R2.64+-0x7] ;  /* 0xfffff90c02047981 */ /* 0x005ea2000c1e1100 */
[----:B------:R-:W-:Y:S02]  /*01b0*/  IMAD.MOV.U32 R5, RZ, RZ, R11 ;  /* 0x000000ffff057224 */ /* 0x000fe400078e000b */
[----:B--2---:R-:W-:-:S05]  /*01c0*/  IMAD.SHL.U32 R4, R4, 0x2, RZ ;  /* 0x0000000204047824 */ /* 0x004fca00078e00ff */
[----:B------:R-:W-:Y:S01]  /*01d0*/  VIMNMX.U32 R9, PT, PT, R4, 0xff, PT ;  /* 0x000000ff04097848 */ /* 0x000fe20003fe0000 */
[----:B------:R-:W-:-:S05]  /*01e0*/  IMAD.MOV.U32 R4, RZ, RZ, R8 ;  /* 0x000000ffff047224 */ /* 0x000fca00078e0008 */
[----:B------:R0:W-:Y:S04]  /*01f0*/  STG.E.U8 desc[UR12][R4.64+-0x7], R9 ;  /* 0xfffff90904007986 */ /* 0x0001e8000c10110c */
[----:B------:R-:W2:Y:S02]  /*0200*/  LDG.E.U8 R8, desc[UR12][R2.64+-0x6] ;  /* 0xfffffa0c02087981 */ /* 0x000ea4000c1e1100 */
[----:B--2---:R-:W-:-:S05]  /*0210*/  IMAD.SHL.U32 R8, R8, 0x2, RZ ;  /* 0x0000000208087824 */ /* 0x004fca00078e00ff */
[----:B------:R-:W-:-:S05]  /*0220*/  VIMNMX.U32 R11, PT, PT, R8, 0xff, PT ;  /* 0x000000ff080b7848 */ /* 0x000fca0003fe0000 */
[----:B------:R1:W-:Y:S04]  /*0230*/  STG.E.U8 desc[UR12][R4.64+-0x6], R11 ;  /* 0xfffffa0b04007986 */ /* 0x0003e8000c10110c */
[----:B------:R-:W2:Y:S02]  /*0240*/  LDG.E.U8 R8, desc[UR12][R2.64+-0x5] ;  /* 0xfffffb0c02087981 */ /* 0x000ea4000c1e1100 */
[----:B--2---:R-:W-:-:S05]  /*0250*/  IMAD.SHL.U32 R8, R8, 0x2, RZ ;  /* 0x0000000208087824 */ /* 0x004fca00078e00ff */
[----:B------:R-:W-:-:S05]  /*0260*/  VIMNMX.U32 R13, PT, PT, R8, 0xff, PT ;  /* 0x000000ff080d7848 */ /* 0x000fca0003fe0000 */
[----:B------:R2:W-:Y:S04]  /*0270*/  STG.E.U8 desc[UR12][R4.64+-0x5], R13 ;  /* 0xfffffb0d04007986 */ /* 0x0005e8000c10110c */
[----:B------:R-:W3:Y:S02]  /*0280*/  LDG.E.U8 R8, desc[UR12][R2.64+-0x4] ;  /* 0xfffffc0c02087981 */ /* 0x000ee4000c1e1100 */
[----:B---3--:R-:W-:-:S05]  /*0290*/  IMAD.SHL.U32 R8, R8, 0x2, RZ ;  /* 0x0000000208087824 */ /* 0x008fca00078e00ff */
[----:B0-----:R-:W-:-:S05]  /*02a0*/  VIMNMX.U32 R9, PT, PT, R8, 0xff, PT ;  /* 0x000000ff08097848 */ /* 0x001fca0003fe0000 */
[----:B------:R0:W-:Y:S04]  /*02b0*/  STG.E.U8 desc[UR12][R4.64+-0x4], R9 ;  /* 0xfffffc0904007986 */ /* 0x0001e8000c10110c */
[----:B------:R-:W3:Y:S02]  /*02c0*/  LDG.E.U8 R8, desc[UR12][R2.64+-0x3] ;  /* 0xfffffd0c02087981 */ /* 0x000ee4000c1e1100 */
[----:B---3--:R-:W-:-:S05]  /*02d0*/  IMAD.SHL.U32 R8, R8, 0x2, RZ ;  /* 0x0000000208087824 */ /* 0x008fca00078e00ff */
[----:B-1----:R-:W-:-:S05]  /*02e0*/  VIMNMX.U32 R11, PT, PT, R8, 0xff, PT ;  /* 0x000000ff080b7848 */ /* 0x002fca0003fe0000 */
[----:B------:R1:W-:Y:S04]  /*02f0*/  STG.E.U8 desc[UR12][R4.64+-0x3], R11 ;  /* 0xfffffd0b04007986 */ /* 0x0003e8000c10110c */
[----:B------:R-:W3:Y:S02]  /*0300*/  LDG.E.U8 R8, desc[UR12][R2.64+-0x2] ;  /* 0xfffffe0c02087981 */ /* 0x000ee4000c1e1100 */
[----:B---3--:R-:W-:-:S04]  /*0310*/  SHF.L.U32 R8, R8, 0x1, RZ ;  /* 0x0000000108087819 */ /* 0x008fc800000006ff */
[----:B--2---:R-:W-:-:S05]  /*0320*/  VIMNMX.U32 R13, PT, PT, R8, 0xff, PT ;  /* 0x000000ff080d7848 */ /* 0x004fca0003fe0000 */
        /* <DEDUP_REMOVED lines=10> */
[----:B---3--:R-:W-:-:S05]  /*03d0*/  IMAD.SHL.U32 R8, R8, 0x2, RZ ;  /* 0x0000000208087824 */ /* 0x008fca00078e00ff */
        /* <DEDUP_REMOVED lines=26> */
[----:B------:R3:W4:Y:S01]  /*0580*/  LDG.E.U8 R8, desc[UR12][R2.64+0x8] ;  /* 0x0000080c02087981 */ /* 0x000722000c1e1100 */
[----:B------:R-:W-:Y:S02]  /*0590*/  IADD3 R7, PT, PT, R7, 0x10, RZ ;  /* 0x0000001007077810 */ /* 0x000fe40007ffe0ff */
[----:B------:R-:W-:Y:S02]  /*05a0*/  IADD3 R12, P2, PT, R2, 0x10, RZ ;  /* 0x00000010020c7810 */ /* 0x000fe40007f5e0ff */
[----:B------:R-:W-:-:S03]  /*05b0*/  ISETP.NE.AND P1, PT, R7, RZ, PT ;  /* 0x000000ff0700720c */ /* 0x000fc60003f25270 */
[----:B---3--:R-:W-:Y:S02]  /*05c0*/  IMAD.X R3, RZ, RZ, R3, P2 ;  /* 0x000000ffff037224 */ /* 0x008fe400010e0603 */
[----:B----4-:R-:W-:-:S05]  /*05d0*/  IMAD.SHL.U32 R8, R8, 0x2, RZ ;  /* 0x0000000208087824 */ /* 0x010fca00078e00ff */
[----:B0-----:R-:W-:Y:S02]  /*05e0*/  VIMNMX.U32 R9, PT, PT, R8, 0xff, PT ;  /* 0x000000ff08097848 */ /* 0x001fe40003fe0000 */
[----:B------:R-:W-:-:S03]  /*05f0*/  IADD3 R8, P3, PT, R4, 0x10, RZ ;  /* 0x0000001004087810 */ /* 0x000fc60007f7e0ff */
[----:B------:R2:W-:Y:S02]  /*0600*/  STG.E.U8 desc[UR12][R4.64+0x8], R9 ;  /* 0x0000080904007986 */ /* 0x0005e4000c10110c */
[----:B-1----:R-:W-:Y:S01]  /*0610*/  IMAD.X R11, RZ, RZ, R5, P3 ;  /* 0x000000ffff0b7224 */ /* 0x002fe200018e0605 */
[----:B------:R-:W-:Y:S07]  /*0620*/  @P1 BRA `(.L_x_36) ;  /* 0xfffffff800d81947 */ /* 0x000fee000383ffff */
.L_x_35:
[----:B0-----:R-:W-:Y:S05]  /*0630*/  @!P0 EXIT ;  /* 0x000000000000894d */ /* 0x001fea0003800000 */
[----:B------:R-:W-:Y:S02]  /*0640*/  ISETP.GE.U32.AND P0, PT, R10, 0x8, PT ;  /* 0x000000080a00780c */ /* 0x000fe40003f06070 */
[----:B------:R-:W-:-:S04]  /*0650*/  LOP3.LUT R12, R6, 0x7, RZ, 0xc0, !PT ;  /* 0x00000007060c7812 */ /* 0x000fc800078ec0ff */
[----:B------:R-:W-:-:S07]  /*0660*/  ISETP.NE.AND P1, PT, R12, RZ, PT ;  /* 0x000000ff0c00720c */ /* 0x000fce0003f25270 */
[----:B------:R-:W-:Y:S06]  /*0670*/  @!P0 BRA `(.L_x_37) ;  /* 0x0000000000988947 */ /* 0x000fec0003800000 */
[----:B------:R-:W2:Y:S02]  /*0680*/  LDCU.128 UR4, c[0x0][0x380] ;  /* 0x00007000ff0477ac */ /* 0x000ea40008000c00 */
[----:B--2---:R-:W-:-:S05]  /*0690*/  IADD3 R4, P0, PT, R0, UR4, RZ ;  /* 0x0000000400047c10 */ /* 0x004fca000ff1e0ff */
[----:B------:R-:W-:-:S05]  /*06a0*/  IMAD.X R5, RZ, RZ, UR5, P0 ;  /* 0x00000005ff057e24 */ /* 0x000fca00080e06ff */
[----:B------:R-:W2:Y:S01]  /*06b0*/  LDG.E.U8 R3, desc[UR12][R4.64] ;  /* 0x0000000c04037981 */ /* 0x000ea2000c1e1100 */
[----:B------:R-:W-:Y:S01]  /*06c0*/  IADD3 R2, P0, PT, R0, UR6, RZ ;  /* 0x0000000600027c10 */ /* 0x000fe2000ff1e0ff */
[----:B--2---:R-:W-:-:S04]  /*06d0*/  IMAD.SHL.U32 R7, R3, 0x2, RZ ;  /* 0x0000000203077824 */ /* 0x004fc800078e00ff */
[----:B------:R-:W-:Y:S01]  /*06e0*/  IMAD.X R3, RZ, RZ, UR7, P0 ;  /* 0x00000007ff037e24 */ /* 0x000fe200080e06ff */
[----:B------:R-:W-:-:S05]  /*06f0*/  VIMNMX.U32 R7, PT, PT, R7, 0xff, PT ;  /* 0x000000ff07077848 */ /* 0x000fca0003fe0000 */
        /* <DEDUP_REMOVED lines=21> */
[----:B------:R-:W2:Y:S02]  /*0850*/  LDG.E.U8 R8, desc[UR12][R4.64+0x6] ;  /* 0x0000060c04087981 */ /* 0x000ea4000c1e1100 */
[----:B--2---:R-:W-:-:S04]  /*0860*/  SHF.L.U32 R8, R8, 0x1, RZ ;  /* 0x0000000108087819 */ /* 0x004fc800000006ff */
[----:B0-----:R-:W-:-:S05]  /*0870*/  VIMNMX.U32 R7, PT, PT, R8, 0xff, PT ;  /* 0x000000ff08077848 */ /* 0x001fca0003fe0000 */
[----:B------:R3:W-:Y:S04]  /*0880*/  STG.E.U8 desc[UR12][R2.64+0x6], R7 ;  /* 0x0000060702007986 */ /* 0x0007e8000c10110c */
[----:B------:R-:W2:Y:S01]  /*0890*/  LDG.E.U8 R8, desc[UR12][R4.64+0x7] ;  /* 0x0000070c04087981 */ /* 0x000ea2000c1e1100 */
[----:B------:R-:W-:Y:S02]  /*08a0*/  VIADD R0, R0, 0x8 ;  /* 0x0000000800007836 */ /* 0x000fe40000000000 */
[----:B--2---:R-:W-:-:S05]  /*08b0*/  IMAD.SHL.U32 R8, R8, 0x2, RZ ;  /* 0x0000000208087824 */ /* 0x004fca00078e00ff */
[----:B-1----:R-:W-:-:S05]  /*08c0*/  VIMNMX.U32 R9, PT, PT, R8, 0xff, PT ;  /* 0x000000ff08097848 */ /* 0x002fca0003fe0000 */
[----:B------:R3:W-:Y:S02]  /*08d0*/  STG.E.U8 desc[UR12][R2.64+0x7], R9 ;  /* 0x0000070902007986 */ /* 0x0007e4000c10110c */
.L_x_37:
[----:B------:R-:W-:Y:S05]  /*08e0*/  @!P1 EXIT ;  /* 0x000000000000994d */ /* 0x000fea0003800000 */
[----:B------:R-:W-:Y:S02]  /*08f0*/  ISETP.GE.U32.AND P0, PT, R12, 0x4, PT ;  /* 0x000000040c00780c */ /* 0x000fe40003f06070 */
[----:B------:R-:W-:-:S04]  /*0900*/  LOP3.LUT R6, R6, 0x3, RZ, 0xc0, !PT ;  /* 0x0000000306067812 */ /* 0x000fc800078ec0ff */
[----:B------:R-:W-:-:S07]  /*0910*/  ISETP.NE.AND P1, PT, R6, RZ, PT ;  /* 0x000000ff0600720c */ /* 0x000fce0003f25270 */
[----:B------:R-:W-:Y:S06]  /*0920*/  @!P0 BRA `(.L_x_38) ;  /* 0x0000000000588947 */ /* 0x000fec0003800000 */
[----:B------:R-:W2:Y:S02]  /*0930*/  LDCU.128 UR4, c[0x0][0x380] ;  /* 0x00007000ff0477ac */ /* 0x000ea40008000c00 */
[----:B--2---:R-:W-:-:S05]  /*0940*/  IADD3 R4, P0, PT, R0, UR4, RZ ;  /* 0x0000000400047c10 */ /* 0x004fca000ff1e0ff */
[----:B------:R-:W-:-:S05]  /*0950*/  IMAD.X R5, RZ, RZ, UR5, P0 ;  /* 0x00000005ff057e24 */ /* 0x000fca00080e06ff */
[----:B---3--:R-:W2:Y:S01]  /*0960*/  LDG.E.U8 R3, desc[UR12][R4.64] ;  /* 0x0000000c04037981 */ /* 0x008ea2000c1e1100 */
        /* <DEDUP_REMOVED lines=13> */
[----:B------:R-:W2:Y:S01]  /*0a40*/  LDG.E.U8 R8, desc[UR12][R4.64+0x3] ;  /* 0x0000030c04087981 */ /* 0x000ea2000c1e1100 */
[----:B------:R-:W-:Y:S02]  /*0a50*/  VIADD R0, R0, 0x4 ;  /* 0x0000000400007836 */ /* 0x000fe40000000000 */
[----:B--2---:R-:W-:-:S05]  /*0a60*/  IMAD.SHL.U32 R8, R8, 0x2, RZ ;  /* 0x0000000208087824 */ /* 0x004fca00078e00ff */
[----:B0-----:R-:W-:-:S05]  /*0a70*/  VIMNMX.U32 R7, PT, PT, R8, 0xff, PT ;  /* 0x000000ff08077848 */ /* 0x001fca0003fe0000 */
[----:B------:R1:W-:Y:S02]  /*0a80*/  STG.E.U8 desc[UR12][R2.64+0x3], R7 ;  /* 0x0000030702007986 */ /* 0x0003e4000c10110c */
.L_x_38:
[----:B------:R-:W-:Y:S05]  /*0a90*/  @!P1 EXIT ;  /* 0x000000000000994d */ /* 0x000fea0003800000 */
[----:B------:R-:W2:Y:S01]  /*0aa0*/  LDCU.128 UR4, c[0x0][0x380] ;  /* 0x00007000ff0477ac */ /* 0x000ea20008000c00 */
[----:B------:R-:W-:Y:S01]  /*0ab0*/  IMAD.MOV R6, RZ, RZ, -R6 ;  /* 0x000000ffff067224 */ /* 0x000fe200078e0a06 */
[C---:B--2---:R-:W-:Y:S02]  /*0ac0*/  IADD3 R4, P1, PT, R0.reuse, UR4, RZ ;  /* 0x0000000400047c10 */ /* 0x044fe4000ff3e0ff */
[----:B------:R-:W-:-:S03]  /*0ad0*/  IADD3 R8, P0, PT, R0, UR6, RZ ;  /* 0x0000000600087c10 */ /* 0x000fc6000ff1e0ff */
[----:B-1-3--:R-:W-:Y:S01]  /*0ae0*/  IMAD.X R7, RZ, RZ, UR5, P1 ;  /* 0x00000005ff077e24 */ /* 0x00afe200088e06ff */
[----:B------:R-:W-:-:S09]  /*0af0*/  IADD3.X R9, PT, PT, RZ, UR7, RZ, P0, !PT ;  /* 0x00000007ff097c10 */ /* 0x000fd200087fe4ff */
.L_x_39:
[----:B0-----:R-:W-:Y:S02]  /*0b00*/  IMAD.MOV.U32 R2, RZ, RZ, R4 ;  /* 0x000000ffff027224 */ /* 0x001fe400078e0004 */
[----:B------:R-:W-:-:S05]  /*0b10*/  IMAD.MOV.U32 R3, RZ, RZ, R7 ;  /* 0x000000ffff037224 */ /* 0x000fca00078e0007 */
[----:B------:R0:W2:Y:S01]  /*0b20*/  LDG.E.U8 R0, desc[UR12][R2.64] ;  /* 0x0000000c02007981 */ /* 0x0000a2000c1e1100 */
[----:B------:R-:W-:Y:S01]  /*0b30*/  VIADD R6, R6, 0x1 ;  /* 0x0000000106067836 */ /* 0x000fe20000000000 */
[----:B------:R-:W-:-:S04]  /*0b40*/  IADD3 R4, P2, PT, R4, 0x1, RZ ;  /* 0x0000000104047810 */ /* 0x000fc80007f5e0ff */
[----:B------:R-:W-:Y:S01]  /*0b50*/  ISETP.NE.AND P0, PT, R6, RZ, PT ;  /* 0x000000ff0600720c */ /* 0x000fe20003f05270 */
[----:B------:R-:W-:Y:S02]  /*0b60*/  IMAD.X R7, RZ, RZ, R7, P2 ;  /* 0x000000ffff077224 */ /* 0x000fe400010e0607 */
[----:B0-----:R-:W-:Y:S01]  /*0b70*/  IMAD.MOV.U32 R2, RZ, RZ, R8 ;  /* 0x000000ffff027224 */ /* 0x001fe200078e0008 */
[----:B------:R-:W-:Y:S01]  /*0b80*/  IADD3 R8, P1, PT, R8, 0x1, RZ ;  /* 0x0000000108087810 */ /* 0x000fe20007f3e0ff */
[----:B------:R-:W-:-:S04]  /*0b90*/  IMAD.MOV.U32 R3, RZ, RZ, R9 ;  /* 0x000000ffff037224 */ /* 0x000fc800078e0009 */
[----:B------:R-:W-:Y:S02]  /*0ba0*/  IMAD.X R9, RZ, RZ, R9, P1 ;  /* 0x000000ffff097224 */ /* 0x000fe400008e0609 */
[----:B--2---:R-:W-:-:S05]  /*0bb0*/  IMAD.SHL.U32 R0, R0, 0x2, RZ ;  /* 0x0000000200007824 */ /* 0x004fca00078e00ff */
[----:B------:R-:W-:-:S05]  /*0bc0*/  VIMNMX.U32 R5, PT, PT, R0, 0xff, PT ;  /* 0x000000ff00057848 */ /* 0x000fca0003fe0000 */
[----:B------:R0:W-:Y:S01]  /*0bd0*/  STG.E.U8 desc[UR12][R2.64], R5 ;  /* 0x0000000502007986 */ /* 0x0001e2000c10110c */
[----:B------:R-:W-:Y:S05]  /*0be0*/  @P0 BRA `(.L_x_39) ;  /* 0xfffffffc00c40947 */ /* 0x000fea000383ffff */
[----:B------:R-:W-:Y:S05]  /*0bf0*/  EXIT ;  /* 0x000000000000794d */ /* 0x000fea0003800000 */
.L_x_40:
        /* <DEDUP_REMOVED lines=16> */
.L_x_55:


//--------------------- .nv.shared.reserved.0     --------------------------
	.section	.nv.shared.reserved.0,"aw",@nobits
	.weak		__nv_reservedSMEM_offset_0_alias
	.size		__nv_reservedSMEM_offset_0_alias, 0, 64
	.other		__nv_reservedSMEM_offset_0_alias,@"STO_CUDA_RESERVED_SHARED STV_DEFAULT"
__nv_reservedSMEM_offset_0_alias:
	.zero		0
	.zero		64


//--------------------- .nv.constant0._Z18FlipYKernel_MblockPhS_ii --------------------------
	.section	.nv.constant0._Z18FlipYKernel_MblockPhS_ii,"a",@progbits
	.sectionflags	@""
	.align	4
.nv.constant0._Z18FlipYKernel_MblockPhS_ii:
	.zero		920


//--------------------- .nv.constant0._Z18FlipXKernel_MblockPhS_ii --------------------------
	.section	.nv.constant0._Z18FlipXKernel_MblockPhS_ii,"a",@progbits
	.sectionflags	@""
	.align	4
.nv.constant0._Z18FlipXKernel_MblockPhS_ii:
	.zero		920


//--------------------- .nv.constant0._Z16AddKernel_MblockPhS_ii --------------------------
	.section	.nv.constant0._Z16AddKernel_MblockPhS_ii,"a",@progbits
	.sectionflags	@""
	.align	4
.nv.constant0._Z16AddKernel_MblockPhS_ii:
	.zero		920


//--------------------- .nv.constant0._Z18FlipYKernel_ZblockPhS_ii --------------------------
	.section	.nv.constant0._Z18FlipYKernel_ZblockPhS_ii,"a",@progbits
	.sectionflags	@""
	.align	4
.nv.constant0._Z18FlipYKernel_ZblockPhS_ii:
	.zero		920


//--------------------- .nv.constant0._Z18FlipXKernel_ZblockPhS_ii --------------------------
	.section	.nv.constant0._Z18FlipXKernel_ZblockPhS_ii,"a",@progbits
	.sectionflags	@""
	.align	4
.nv.constant0._Z18FlipXKernel_ZblockPhS_ii:
	.zero		920


//--------------------- .nv.constant0._Z16AddKernel_ZblockPhS_ii --------------------------
	.section	.nv.constant0._Z16AddKernel_ZblockPhS_ii,"a",@progbits
	.sectionflags	@""
	.align	4
.nv.constant0._Z16AddKernel_ZblockPhS_ii:
	.zero		920


//--------------------- .nv.constant0._Z19FlipYKernel_512x512PhS_ii --------------------------
	.section	.nv.constant0._Z19FlipYKernel_512x512PhS_ii,"a",@progbits
	.sectionflags	@""
	.align	4
.nv.constant0._Z19FlipYKernel_512x512PhS_ii:
	.zero		920


//--------------------- .nv.constant0._Z19FlipXKernel_512x512PhS_ii --------------------------
	.section	.nv.constant0._Z19FlipXKernel_512x512PhS_ii,"a",@progbits
	.sectionflags	@""
	.align	4
.nv.constant0._Z19FlipXKernel_512x512PhS_ii:
	.zero		920


//--------------------- .nv.constant0._Z17AddKernel_512x512PhS_ii --------------------------
	.section	.nv.constant0._Z17AddKernel_512x512PhS_ii,"a",@progbits
	.sectionflags	@""
	.align	4
.nv.constant0._Z17AddKernel_512x512PhS_ii:
	.zero		920


//--------------------- .nv.constant0._Z16FlipYKernel_1024PhS_ii --------------------------
	.section	.nv.constant0._Z16FlipYKernel_1024PhS_ii,"a",@progbits
	.sectionflags	@""
	.align	4
.nv.constant0._Z16FlipYKernel_1024PhS_ii:
	.zero		920


//--------------------- .nv.constant0._Z16FlipXKernel_1024PhS_ii --------------------------
	.section	.nv.constant0._Z16FlipXKernel_1024PhS_ii,"a",@progbits
	.sectionflags	@""
	.align	4
.nv.constant0._Z16FlipXKernel_1024PhS_ii:
	.zero		920


//--------------------- .nv.constant0._Z14AddKernel_1024PhS_ii --------------------------
	.section	.nv.constant0._Z14AddKernel_1024PhS_ii,"a",@progbits
	.sectionflags	@""
	.align	4
.nv.constant0._Z14AddKernel_1024PhS_ii:
	.zero		920


//--------------------- .nv.constant0._Z19FlipXKernel_1threadPhS_ii --------------------------
	.section	.nv.constant0._Z19FlipXKernel_1threadPhS_ii,"a",@progbits
	.sectionflags	@""
	.align	4
.nv.constant0._Z19FlipXKernel_1threadPhS_ii:
	.zero		920


//--------------------- .nv.constant0._Z19FlipYKernel_1threadPhS_ii --------------------------
	.section	.nv.constant0._Z19FlipYKernel_1threadPhS_ii,"a",@progbits
	.sectionflags	@""
	.align	4
.nv.constant0._Z19FlipYKernel_1threadPhS_ii:
	.zero		920


//--------------------- .nv.constant0._Z17AddKernel_1threadPhS_ii --------------------------
	.section	.nv.constant0._Z17AddKernel_1threadPhS_ii,"a",@progbits
	.sectionflags	@""
	.align	4
.nv.constant0._Z17AddKernel_1threadPhS_ii:
	.zero		920


//--------------------- SYMBOLS --------------------------

	.type		.nv.reservedSmem.offset0,@object
	.size		.nv.reservedSmem.offset0,0x4
